	.headerflags	@"EF_CUDA_TEXMODE_UNIFIED EF_CUDA_64BIT_ADDRESS EF_CUDA_ACCELERATORS EF_CUDA_SM90 EF_CUDA_VIRTUAL_SM(EF_CUDA_SM90)"
	.elftype	@"ET_EXEC"


//--------------------- .nv.info                  --------------------------
	.section	.nv.info,"",@"SHT_CUDA_INFO"
	.align	4


	//----- nvinfo : EIATTR_REGCOUNT
	.align		4
        /*0000*/ 	.byte	0x04, 0x2f
        /*0002*/ 	.short	(.L_1 - .L_0)
	.align		4
.L_0:
        /*0004*/ 	.word	index@(matmul_kernel)
        /*0008*/ 	.word	0x000000d6


	//----- nvinfo : EIATTR_FRAME_SIZE
	.align		4
.L_1:
        /*000c*/ 	.byte	0x04, 0x11
        /*000e*/ 	.short	(.L_3 - .L_2)
	.align		4
.L_2:
        /*0010*/ 	.word	index@(matmul_kernel)
        /*0014*/ 	.word	0x00000000


	//----- nvinfo : EIATTR_MIN_STACK_SIZE
	.align		4
.L_3:
        /*0018*/ 	.byte	0x04, 0x12
        /*001a*/ 	.short	(.L_5 - .L_4)
	.align		4
.L_4:
        /*001c*/ 	.word	index@(matmul_kernel)
        /*0020*/ 	.word	0x00000000
.L_5:


//--------------------- .nv.info.matmul_kernel    --------------------------
	.section	.nv.info.matmul_kernel,"",@"SHT_CUDA_INFO"
	.sectionflags	@""
	.align	4


	//----- nvinfo : EIATTR_CUDA_API_VERSION
	.align		4
        /*0000*/ 	.byte	0x04, 0x37
        /*0002*/ 	.short	(.L_7 - .L_6)
.L_6:
        /*0004*/ 	.word	0x00000080


	//----- nvinfo : EIATTR_KPARAM_INFO
	.align		4
.L_7:
        /*0008*/ 	.byte	0x04, 0x17
        /*000a*/ 	.short	(.L_9 - .L_8)
.L_8:
        /*000c*/ 	.word	0x00000000
        /*0010*/ 	.short	0x0008
        /*0012*/ 	.short	0x0030
        /*0014*/ 	.byte	0x00, 0xf4, 0x21, 0x00


	//----- nvinfo : EIATTR_KPARAM_INFO
	.align		4
.L_9:
        /*0018*/ 	.byte	0x04, 0x17
        /*001a*/ 	.short	(.L_11 - .L_10)
.L_10:
        /*001c*/ 	.word	0x00000000
        /*0020*/ 	.short	0x0007
        /*0022*/ 	.short	0x0028
        /*0024*/ 	.byte	0x00, 0xf0, 0x11, 0x00


	//----- nvinfo : EIATTR_KPARAM_INFO
	.align		4
.L_11:
        /*0028*/ 	.byte	0x04, 0x17
        /*002a*/ 	.short	(.L_13 - .L_12)
.L_12:
        /*002c*/ 	.word	0x00000000
        /*0030*/ 	.short	0x0006
        /*0032*/ 	.short	0x0024
        /*0034*/ 	.byte	0x00, 0xf0, 0x11, 0x00


	//----- nvinfo : EIATTR_KPARAM_INFO
	.align		4
.L_13:
        /*0038*/ 	.byte	0x04, 0x17
        /*003a*/ 	.short	(.L_15 - .L_14)
.L_14:
        /*003c*/ 	.word	0x00000000
        /*0040*/ 	.short	0x0005
        /*0042*/ 	.short	0x0020
        /*0044*/ 	.byte	0x00, 0xf0, 0x11, 0x00


	//----- nvinfo : EIATTR_KPARAM_INFO
	.align		4
.L_15:
        /*0048*/ 	.byte	0x04, 0x17
        /*004a*/ 	.short	(.L_17 - .L_16)
.L_16:
        /*004c*/ 	.word	0x00000000
        /*0050*/ 	.short	0x0004
        /*0052*/ 	.short	0x001c
        /*0054*/ 	.byte	0x00, 0xf0, 0x11, 0x00


	//----- nvinfo : EIATTR_KPARAM_INFO
	.align		4
.L_17:
        /*0058*/ 	.byte	0x04, 0x17
        /*005a*/ 	.short	(.L_19 - .L_18)
.L_18:
        /*005c*/ 	.word	0x00000000
        /*0060*/ 	.short	0x0003
        /*0062*/ 	.short	0x0018
        /*0064*/ 	.byte	0x00, 0xf0, 0x11, 0x00


	//----- nvinfo : EIATTR_KPARAM_INFO
	.align		4
.L_19:
        /*0068*/ 	.byte	0x04, 0x17
        /*006a*/ 	.short	(.L_21 - .L_20)
.L_20:
        /*006c*/ 	.word	0x00000000
        /*0070*/ 	.short	0x0002
        /*0072*/ 	.short	0x0010
        /*0074*/ 	.byte	0x00, 0xf4, 0x21, 0x00


	//----- nvinfo : EIATTR_KPARAM_INFO
	.align		4
.L_21:
        /*0078*/ 	.byte	0x04, 0x17
        /*007a*/ 	.short	(.L_23 - .L_22)
.L_22:
        /*007c*/ 	.word	0x00000000
        /*0080*/ 	.short	0x0001
        /*0082*/ 	.short	0x0008
        /*0084*/ 	.byte	0x00, 0xf4, 0x21, 0x00


	//----- nvinfo : EIATTR_KPARAM_INFO
	.align		4
.L_23:
        /*0088*/ 	.byte	0x04, 0x17
        /*008a*/ 	.short	(.L_25 - .L_24)
.L_24:
        /*008c*/ 	.word	0x00000000
        /*0090*/ 	.short	0x0000
        /*0092*/ 	.short	0x0000
        /*0094*/ 	.byte	0x00, 0xf4, 0x21, 0x00


	//----- nvinfo : EIATTR_SPARSE_MMA_MASK
	.align		4
.L_25:
        /*0098*/ 	.byte	0x03, 0x50
        /*009a*/ 	.short	0x0000


	//----- nvinfo : EIATTR_MAXREG_COUNT
	.align		4
        /*009c*/ 	.byte	0x03, 0x1b
        /*009e*/ 	.short	0x00ff


	//----- nvinfo : EIATTR_EXIT_INSTR_OFFSETS
	.align		4
        /*00a0*/ 	.byte	0x04, 0x1c
        /*00a2*/ 	.short	(.L_27 - .L_26)


	//   ....[0]....
.L_26:
        /*00a4*/ 	.word	0x00004380


	//   ....[1]....
        /*00a8*/ 	.word	0x000043f0


	//----- nvinfo : EIATTR_REQNTID
	.align		4
.L_27:
        /*00ac*/ 	.byte	0x04, 0x10
        /*00ae*/ 	.short	(.L_29 - .L_28)
.L_28:
        /*00b0*/ 	.word	0x00000100
        /*00b4*/ 	.word	0x00000001
        /*00b8*/ 	.word	0x00000001


	//----- nvinfo : EIATTR_CBANK_PARAM_SIZE
	.align		4
.L_29:
        /*00bc*/ 	.byte	0x03, 0x19
        /*00be*/ 	.short	0x0038


	//----- nvinfo : EIATTR_PARAM_CBANK
	.align		4
        /*00c0*/ 	.byte	0x04, 0x0a
        /*00c2*/ 	.short	(.L_31 - .L_30)
	.align		4
.L_30:
        /*00c4*/ 	.word	index@(.nv.constant0.matmul_kernel)
        /*00c8*/ 	.short	0x0210
        /*00ca*/ 	.short	0x0038


	//----- nvinfo : EIATTR_SW_WAR
	.align		4
.L_31:
        /*00cc*/ 	.byte	0x04, 0x36
        /*00ce*/ 	.short	(.L_33 - .L_32)
.L_32:
        /*00d0*/ 	.word	0x00000008
.L_33:


//--------------------- .nv.callgraph             --------------------------
	.section	.nv.callgraph,"",@"SHT_CUDA_CALLGRAPH"
	.align	4
	.sectionentsize	8
	.align		4
        /*0000*/ 	.word	0x00000000
	.align		4
        /*0004*/ 	.word	0xffffffff
	.align		4
        /*0008*/ 	.word	0x00000000
	.align		4
        /*000c*/ 	.word	0xfffffffe
	.align		4
        /*0010*/ 	.word	0x00000000
	.align		4
        /*0014*/ 	.word	0xfffffffd
	.align		4
        /*0018*/ 	.word	0x00000000
	.align		4
        /*001c*/ 	.word	0xfffffffc


//--------------------- .text.matmul_kernel       --------------------------
	.section	.text.matmul_kernel,"ax",@progbits
	.sectionflags	@"SHF_BARRIERS=1"
	.align	128
        .global         matmul_kernel
        .type           matmul_kernel,@function
        .size           matmul_kernel,(.L_x_3 - matmul_kernel)
        .other          matmul_kernel,@"STO_CUDA_ENTRY STV_DEFAULT"
matmul_kernel:
.text.matmul_kernel:
[----:B------:R-:W1:Y:S08]  /*0000*/  LDC R1, c[0x0][0x28] ;  /* 0x00000a00ff017b82 */ /* 0x000e700000000800 */
[----:B------:R-:W2:Y:S01]  /*0010*/  LDC R89, c[0x0][0x228] ;  /* 0x00008a00ff597b82 */ /* 0x000ea20000000800 */
[----:B------:R-:W3:Y:S01]  /*0020*/  S2R R5, SR_CTAID.X ;  /* 0x0000000000057919 */ /* 0x000ee20000002500 */
[----:B------:R-:W-:Y:S01]  /*0030*/  UMOV UR5, 0x400 ;  /* 0x0000040000057882 */ /* 0x000fe20000000000 */
[----:B------:R-:W-:Y:S01]  /*0040*/  ULDC.64 UR42, c[0x0][0x208] ;  /* 0x00008200002a7ab9 */ /* 0x000fe20000000a00 */
[----:B------:R-:W-:-:S02]  /*0050*/  CS2R R94, SRZ ;  /* 0x00000000005e7805 */ /* 0x000fc4000001ff00 */
[----:B------:R-:W-:Y:S02]  /*0060*/  CS2R R96, SRZ ;  /* 0x0000000000607805 */ /* 0x000fe4000001ff00 */
[----:B------:R-:W-:Y:S02]  /*0070*/  CS2R R100, SRZ ;  /* 0x0000000000647805 */ /* 0x000fe4000001ff00 */
[----:B------:R-:W-:Y:S01]  /*0080*/  CS2R R102, SRZ ;  /* 0x0000000000667805 */ /* 0x000fe2000001ff00 */
[----:B------:R-:W4:Y:S01]  /*0090*/  S2UR UR4, SR_CgaCtaId ;  /* 0x00000000000479c3 */ /* 0x000f220000008800 */
[----:B------:R-:W-:Y:S02]  /*00a0*/  CS2R R104, SRZ ;  /* 0x0000000000687805 */ /* 0x000fe4000001ff00 */
[----:B------:R-:W-:Y:S02]  /*00b0*/  CS2R R106, SRZ ;  /* 0x00000000006a7805 */ /* 0x000fe4000001ff00 */
[----:B------:R-:W-:-:S02]  /*00c0*/  CS2R R108, SRZ ;  /* 0x00000000006c7805 */ /* 0x000fc4000001ff00 */
[----:B------:R-:W-:Y:S02]  /*00d0*/  CS2R R110, SRZ ;  /* 0x00000000006e7805 */ /* 0x000fe4000001ff00 */
[----:B------:R-:W-:Y:S02]  /*00e0*/  CS2R R112, SRZ ;  /* 0x0000000000707805 */ /* 0x000fe4000001ff00 */
[----:B------:R-:W-:Y:S02]  /*00f0*/  CS2R R114, SRZ ;  /* 0x0000000000727805 */ /* 0x000fe4000001ff00 */
[----:B------:R-:W-:Y:S01]  /*0100*/  CS2R R116, SRZ ;  /* 0x0000000000747805 */ /* 0x000fe2000001ff00 */
[----:B------:R-:W5:Y:S01]  /*0110*/  LDC R91, c[0x0][0x234] ;  /* 0x00008d00ff5b7b82 */ /* 0x000f620000000800 */
[----:B------:R-:W-:Y:S02]  /*0120*/  CS2R R118, SRZ ;  /* 0x0000000000767805 */ /* 0x000fe4000001ff00 */
[----:B------:R-:W-:-:S02]  /*0130*/  CS2R R120, SRZ ;  /* 0x0000000000787805 */ /* 0x000fc4000001ff00 */
[----:B------:R-:W-:Y:S02]  /*0140*/  CS2R R122, SRZ ;  /* 0x00000000007a7805 */ /* 0x000fe4000001ff00 */
[----:B------:R-:W-:Y:S02]  /*0150*/  CS2R R124, SRZ ;  /* 0x00000000007c7805 */ /* 0x000fe4000001ff00 */
[----:B------:R-:W-:Y:S02]  /*0160*/  CS2R R126, SRZ ;  /* 0x00000000007e7805 */ /* 0x000fe4000001ff00 */
[----:B------:R-:W-:Y:S02]  /*0170*/  CS2R R128, SRZ ;  /* 0x0000000000807805 */ /* 0x000fe4000001ff00 */
[----:B------:R-:W-:Y:S01]  /*0180*/  CS2R R130, SRZ ;  /* 0x0000000000827805 */ /* 0x000fe2000001ff00 */
[C---:B--2---:R-:W-:Y:S01]  /*0190*/  VIADD R0, R89.reuse, 0x7f ;  /* 0x0000007f59007836 */ /* 0x044fe20000000000 */
[----:B------:R-:W-:Y:S01]  /*01a0*/  IABS R25, R89 ;  /* 0x0000005900197213 */ /* 0x000fe20000000000 */
[----:B------:R-:W2:Y:S01]  /*01b0*/  LDC.64 R40, c[0x0][0x218] ;  /* 0x00008600ff287b82 */ /* 0x000ea20000000a00 */
[----:B------:R-:W-:-:S02]  /*01c0*/  ISETP.NE.AND P3, PT, R89, RZ, PT ;  /* 0x000000ff5900720c */ /* 0x000fc40003f65270 */
[----:B------:R-:W-:Y:S02]  /*01d0*/  CS2R R132, SRZ ;  /* 0x0000000000847805 */ /* 0x000fe4000001ff00 */
[----:B------:R-:W-:Y:S02]  /*01e0*/  SHF.R.S32.HI R3, RZ, 0x1f, R0 ;  /* 0x0000001fff037819 */ /* 0x000fe40000011400 */
[----:B------:R-:W-:Y:S02]  /*01f0*/  CS2R R134, SRZ ;  /* 0x0000000000867805 */ /* 0x000fe4000001ff00 */
[----:B------:R-:W-:Y:S01]  /*0200*/  CS2R R136, SRZ ;  /* 0x0000000000887805 */ /* 0x000fe2000001ff00 */
[----:B----4-:R-:W-:Y:S01]  /*0210*/  ULEA UR5, UR4, UR5, 0x18 ;  /* 0x0000000504057291 */ /* 0x010fe2000f8ec03f */
[----:B------:R-:W-:Y:S02]  /*0220*/  LEA.HI R3, R3, R0, RZ, 0x7 ;  /* 0x0000000003037211 */ /* 0x000fe400078f38ff */
[----:B------:R-:W-:-:S02]  /*0230*/  CS2R R138, SRZ ;  /* 0x00000000008a7805 */ /* 0x000fc4000001ff00 */
[----:B---3--:R-:W-:Y:S02]  /*0240*/  IABS R8, R5 ;  /* 0x0000000500087213 */ /* 0x008fe40000000000 */
[----:B------:R-:W-:Y:S02]  /*0250*/  CS2R R140, SRZ ;  /* 0x00000000008c7805 */ /* 0x000fe4000001ff00 */
[----:B------:R-:W-:Y:S02]  /*0260*/  SHF.R.S32.HI R3, RZ, 0x7, R3 ;  /* 0x00000007ff037819 */ /* 0x000fe40000011403 */
[----:B------:R-:W-:Y:S02]  /*0270*/  CS2R R142, SRZ ;  /* 0x00000000008e7805 */ /* 0x000fe4000001ff00 */
[----:B------:R-:W-:Y:S01]  /*0280*/  CS2R R144, SRZ ;  /* 0x0000000000907805 */ /* 0x000fe2000001ff00 */
[----:B-----5:R-:W-:Y:S01]  /*0290*/  IMAD.SHL.U32 R170, R91, 0x80, RZ ;  /* 0x000000805baa7824 */ /* 0x020fe200078e00ff */
[----:B------:R-:W-:Y:S01]  /*02a0*/  CS2R R146, SRZ ;  /* 0x0000000000927805 */ /* 0x000fe2000001ff00 */
[----:B------:R-:W-:Y:S01]  /*02b0*/  IMAD.SHL.U32 R0, R3, 0x8, RZ ;  /* 0x0000000803007824 */ /* 0x000fe200078e00ff */
[----:B------:R-:W-:-:S02]  /*02c0*/  CS2R R148, SRZ ;  /* 0x0000000000947805 */ /* 0x000fc4000001ff00 */
[----:B------:R-:W-:Y:S02]  /*02d0*/  CS2R R150, SRZ ;  /* 0x0000000000967805 */ /* 0x000fe4000001ff00 */
[-C--:B------:R-:W-:Y:S02]  /*02e0*/  IABS R7, R0.reuse ;  /* 0x0000000000077213 */ /* 0x080fe40000000000 */
[----:B------:R-:W-:Y:S02]  /*02f0*/  IABS R10, R0 ;  /* 0x00000000000a7213 */ /* 0x000fe40000000000 */
[----:B------:R-:W3:Y:S08]  /*0300*/  I2F.RP R4, R7 ;  /* 0x0000000700047306 */ /* 0x000ef00000209400 */
[----:B---3--:R-:W3:Y:S02]  /*0310*/  MUFU.RCP R4, R4 ;  /* 0x0000000400047308 */ /* 0x008ee40000001000 */
[----:B---3--:R-:W-:-:S02]  /*0320*/  VIADD R2, R4, 0xffffffe ;  /* 0x0ffffffe04027836 */ /* 0x008fc40000000000 */
[----:B------:R-:W-:-:S04]  /*0330*/  IMAD.MOV R4, RZ, RZ, -R10 ;  /* 0x000000ffff047224 */ /* 0x000fc800078e0a0a */
[----:B------:R3:W4:Y:S02]  /*0340*/  F2I.FTZ.U32.TRUNC.NTZ R3, R2 ;  /* 0x0000000200037305 */ /* 0x000724000021f000 */
[----:B---3--:R-:W-:Y:S02]  /*0350*/  IMAD.MOV.U32 R2, RZ, RZ, RZ ;  /* 0x000000ffff027224 */ /* 0x008fe400078e00ff */
[----:B----4-:R-:W-:-:S04]  /*0360*/  IMAD.MOV R6, RZ, RZ, -R3 ;  /* 0x000000ffff067224 */ /* 0x010fc800078e0a03 */
[----:B------:R-:W-:Y:S02]  /*0370*/  IMAD R9, R6, R7, RZ ;  /* 0x0000000706097224 */ /* 0x000fe400078e02ff */
[----:B------:R-:W-:Y:S02]  /*0380*/  IMAD.MOV.U32 R6, RZ, RZ, R8 ;  /* 0x000000ffff067224 */ /* 0x000fe400078e0008 */
[----:B------:R-:W-:-:S06]  /*0390*/  IMAD.HI.U32 R3, R3, R9, R2 ;  /* 0x0000000903037227 */ /* 0x000fcc00078e0002 */
[----:B------:R-:W-:-:S04]  /*03a0*/  IMAD.HI.U32 R3, R3, R6, RZ ;  /* 0x0000000603037227 */ /* 0x000fc800078e00ff */
[----:B------:R-:W-:-:S05]  /*03b0*/  IMAD R2, R3, R4, R6 ;  /* 0x0000000403027224 */ /* 0x000fca00078e0206 */
[----:B------:R-:W-:-:S13]  /*03c0*/  ISETP.GT.U32.AND P1, PT, R7, R2, PT ;  /* 0x000000020700720c */ /* 0x000fda0003f24070 */
[----:B------:R-:W-:Y:S02]  /*03d0*/  @!P1 IMAD.IADD R2, R2, 0x1, -R7 ;  /* 0x0000000102029824 */ /* 0x000fe400078e0a07 */
[----:B------:R-:W-:Y:S01]  /*03e0*/  @!P1 VIADD R3, R3, 0x1 ;  /* 0x0000000103039836 */ /* 0x000fe20000000000 */
[----:B------:R-:W-:Y:S02]  /*03f0*/  ISETP.NE.AND P1, PT, R0, RZ, PT ;  /* 0x000000ff0000720c */ /* 0x000fe40003f25270 */
[----:B------:R-:W-:Y:S02]  /*0400*/  ISETP.GE.U32.AND P0, PT, R2, R7, PT ;  /* 0x000000070200720c */ /* 0x000fe40003f06070 */
[----:B------:R-:W-:-:S04]  /*0410*/  LOP3.LUT R2, R5, R0, RZ, 0x3c, !PT ;  /* 0x0000000005027212 */ /* 0x000fc800078e3cff */
[----:B------:R-:W-:Y:S01]  /*0420*/  ISETP.GE.AND P2, PT, R2, RZ, PT ;  /* 0x000000ff0200720c */ /* 0x000fe20003f46270 */
[----:B------:R-:W-:-:S06]  /*0430*/  IMAD.MOV.U32 R2, RZ, RZ, -0x8 ;  /* 0xfffffff8ff027424 */ /* 0x000fcc00078e00ff */
[----:B------:R-:W-:-:S04]  /*0440*/  @P0 VIADD R3, R3, 0x1 ;  /* 0x0000000103030836 */ /* 0x000fc80000000000 */
[----:B------:R-:W-:-:S04]  /*0450*/  IMAD.MOV.U32 R93, RZ, RZ, R3 ;  /* 0x000000ffff5d7224 */ /* 0x000fc800078e0003 */
[----:B------:R-:W-:Y:S01]  /*0460*/  @!P2 IMAD.MOV R93, RZ, RZ, -R93 ;  /* 0x000000ffff5da224 */ /* 0x000fe200078e0a5d */
[----:B------:R-:W-:-:S05]  /*0470*/  @!P1 LOP3.LUT R93, RZ, R0, RZ, 0x33, !PT ;  /* 0x00000000ff5d9212 */ /* 0x000fca00078e33ff */
[----:B------:R-:W-:Y:S02]  /*0480*/  IMAD R2, R93, R2, 0x1 ;  /* 0x000000015d027424 */ /* 0x000fe400078e0202 */
[----:B------:R-:W-:-:S03]  /*0490*/  IMAD.MOV R6, RZ, RZ, -R93 ;  /* 0x000000ffff067224 */ /* 0x000fc600078e0a5d */
[----:B------:R-:W-:Y:S01]  /*04a0*/  VIMNMX R27, R2, 0x8, PT ;  /* 0x00000008021b7848 */ /* 0x000fe20003fe0100 */
[----:B------:R-:W-:Y:S02]  /*04b0*/  IMAD R30, R0, R6, R5 ;  /* 0x00000006001e7224 */ /* 0x000fe400078e0205 */
[----:B------:R-:W3:Y:S01]  /*04c0*/  S2R R0, SR_TID.X ;  /* 0x0000000000007919 */ /* 0x000ee20000002100 */
[----:B------:R-:W-:Y:S02]  /*04d0*/  IABS R8, R27 ;  /* 0x0000001b00087213 */ /* 0x000fe40000000000 */
[----:B------:R-:W-:Y:S02]  /*04e0*/  IABS R6, R30 ;  /* 0x0000001e00067213 */ /* 0x000fe40000000000 */
[----:B------:R-:W4:Y:S08]  /*04f0*/  I2F.RP R4, R8 ;  /* 0x0000000800047306 */ /* 0x000f300000209400 */
[----:B----4-:R-:W4:Y:S01]  /*0500*/  MUFU.RCP R4, R4 ;  /* 0x0000000400047308 */ /* 0x010f220000001000 */
[----:B---3--:R-:W-:-:S02]  /*0510*/  SHF.R.S32.HI R10, RZ, 0x4, R0 ;  /* 0x00000004ff0a7819 */ /* 0x008fc40000011400 */
[----:B------:R-:W-:Y:S01]  /*0520*/  LOP3.LUT R164, R0, 0x80, RZ, 0xc0, !PT ;  /* 0x0000008000a47812 */ /* 0x000fe200078ec0ff */
[----:B----4-:R-:W-:-:S04]  /*0530*/  VIADD R2, R4, 0xffffffe ;  /* 0x0ffffffe04027836 */ /* 0x010fc80000000000 */
[----:B------:R-:W3:Y:S08]  /*0540*/  I2F.RP R4, R25 ;  /* 0x0000001900047306 */ /* 0x000ef00000209400 */
[----:B------:R4:W5:Y:S08]  /*0550*/  F2I.FTZ.U32.TRUNC.NTZ R3, R2 ;  /* 0x0000000200037305 */ /* 0x000970000021f000 */
[----:B---3--:R-:W3:Y:S01]  /*0560*/  MUFU.RCP R4, R4 ;  /* 0x0000000400047308 */ /* 0x008ee20000001000 */
[----:B----4-:R-:W-:-:S02]  /*0570*/  IMAD.MOV.U32 R2, RZ, RZ, RZ ;  /* 0x000000ffff027224 */ /* 0x010fc400078e00ff */
[----:B-----5:R-:W-:-:S04]  /*0580*/  IMAD.MOV R7, RZ, RZ, -R3 ;  /* 0x000000ffff077224 */ /* 0x020fc800078e0a03 */
[----:B------:R-:W-:Y:S01]  /*0590*/  IMAD R5, R7, R8, RZ ;  /* 0x0000000807057224 */ /* 0x000fe200078e02ff */
[----:B------:R-:W-:-:S03]  /*05a0*/  SHF.R.S32.HI R7, RZ, 0x5, R0 ;  /* 0x00000005ff077819 */ /* 0x000fc60000011400 */
[----:B------:R-:W-:Y:S01]  /*05b0*/  IMAD.HI.U32 R3, R3, R5, R2 ;  /* 0x0000000503037227 */ /* 0x000fe200078e0002 */
[----:B------:R-:W-:Y:S02]  /*05c0*/  IABS R2, R27 ;  /* 0x0000001b00027213 */ /* 0x000fe40000000000 */
[----:B------:R-:W-:Y:S01]  /*05d0*/  SGXT R7, R7, 0x1 ;  /* 0x000000010707781a */ /* 0x000fe20000000200 */
[----:B------:R-:W-:Y:S02]  /*05e0*/  IMAD.MOV.U32 R5, RZ, RZ, R6 ;  /* 0x000000ffff057224 */ /* 0x000fe400078e0006 */
[----:B------:R-:W-:Y:S01]  /*05f0*/  IMAD.MOV R6, RZ, RZ, -R2 ;  /* 0x000000ffff067224 */ /* 0x000fe200078e0a02 */
[----:B------:R-:W-:Y:S01]  /*0600*/  LOP3.LUT R7, R7, 0x90, RZ, 0xc0, !PT ;  /* 0x0000009007077812 */ /* 0x000fe200078ec0ff */
[----:B------:R-:W-:-:S04]  /*0610*/  IMAD.HI.U32 R2, R3, R5, RZ ;  /* 0x0000000503027227 */ /* 0x000fc800078e00ff */
[----:B------:R-:W-:Y:S02]  /*0620*/  IMAD R3, R2, R6, R5 ;  /* 0x0000000602037224 */ /* 0x000fe400078e0205 */
[----:B---3--:R-:W-:Y:S01]  /*0630*/  VIADD R5, R4, 0xffffffe ;  /* 0x0ffffffe04057836 */ /* 0x008fe20000000000 */
[----:B------:R-:W-:Y:S01]  /*0640*/  LOP3.LUT R4, R30, R27, RZ, 0x3c, !PT ;  /* 0x0000001b1e047212 */ /* 0x000fe200078e3cff */
[----:B------:R-:W-:Y:S01]  /*0650*/  IMAD.SHL.U32 R6, R0, 0x20, RZ ;  /* 0x0000002000067824 */ /* 0x000fe200078e00ff */
[----:B------:R-:W-:Y:S02]  /*0660*/  ISETP.GT.U32.AND P1, PT, R8, R3, PT ;  /* 0x000000030800720c */ /* 0x000fe40003f24070 */
[----:B------:R-:W-:Y:S02]  /*0670*/  ISETP.GE.AND P2, PT, R4, RZ, PT ;  /* 0x000000ff0400720c */ /* 0x000fe40003f46270 */
[----:B------:R-:W-:Y:S02]  /*0680*/  LOP3.LUT R9, R6, 0x180, RZ, 0xc0, !PT ;  /* 0x0000018006097812 */ /* 0x000fe400078ec0ff */
[----:B------:R-:W-:-:S02]  /*0690*/  LOP3.LUT R4, R0, 0x10, RZ, 0xc0, !PT ;  /* 0x0000001000047812 */ /* 0x000fc400078ec0ff */
[----:B------:R-:W-:Y:S02]  /*06a0*/  SGXT R6, R10, 0x1 ;  /* 0x000000010a06781a */ /* 0x000fe40000000200 */
[----:B------:R-:W3:Y:S02]  /*06b0*/  LDC R10, c[0x0][0x22c] ;  /* 0x00008b00ff0a7b82 */ /* 0x000ee40000000800 */
[----:B------:R-:W-:Y:S01]  /*06c0*/  LOP3.LUT R6, R7, 0x48, R6, 0xf8, !PT ;  /* 0x0000004807067812 */ /* 0x000fe200078ef806 */
[----:B------:R-:W-:Y:S02]  /*06d0*/  @!P1 IMAD.IADD R3, R3, 0x1, -R8 ;  /* 0x0000000103039824 */ /* 0x000fe400078e0a08 */
[----:B------:R-:W-:Y:S01]  /*06e0*/  @!P1 VIADD R2, R2, 0x1 ;  /* 0x0000000102029836 */ /* 0x000fe20000000000 */
[----:B------:R-:W-:Y:S01]  /*06f0*/  ISETP.NE.AND P1, PT, R27, RZ, PT ;  /* 0x000000ff1b00720c */ /* 0x000fe20003f25270 */
[C---:B------:R-:W-:Y:S01]  /*0700*/  IMAD.SHL.U32 R7, R0.reuse, 0x8, RZ ;  /* 0x0000000800077824 */ /* 0x040fe200078e00ff */
[----:B------:R-:W-:Y:S01]  /*0710*/  ISETP.GE.U32.AND P0, PT, R3, R8, PT ;  /* 0x000000080300720c */ /* 0x000fe20003f06070 */
[----:B------:R-:W-:Y:S01]  /*0720*/  IMAD.SHL.U32 R8, R0, 0x2, RZ ;  /* 0x0000000200087824 */ /* 0x000fe200078e00ff */
[----:B------:R-:W4:Y:S02]  /*0730*/  F2I.FTZ.U32.TRUNC.NTZ R3, R5 ;  /* 0x0000000500037305 */ /* 0x000f24000021f000 */
[----:B------:R-:W-:-:S02]  /*0740*/  LOP3.LUT R15, R7, 0x38, RZ, 0xc0, !PT ;  /* 0x00000038070f7812 */ /* 0x000fc400078ec0ff */
[----:B------:R-:W-:-:S05]  /*0750*/  LOP3.LUT R9, R9, 0x6, R8, 0xf8, !PT ;  /* 0x0000000609097812 */ /* 0x000fca00078ef808 */
[----:B------:R-:W-:Y:S01]  /*0760*/  IMAD R11, R4, 0x20, R9 ;  /* 0x00000020040b7824 */ /* 0x000fe200078e0209 */
[----:B------:R-:W-:Y:S01]  /*0770*/  LOP3.LUT R4, R0, 0x8, RZ, 0xc0, !PT ;  /* 0x0000000800047812 */ /* 0x000fe200078ec0ff */
[----:B------:R-:W-:Y:S02]  /*0780*/  @P0 VIADD R2, R2, 0x1 ;  /* 0x0000000102020836 */ /* 0x000fe40000000000 */
[----:B------:R-:W-:Y:S02]  /*0790*/  IMAD.SHL.U32 R9, R0, 0x40, RZ ;  /* 0x0000004000097824 */ /* 0x000fe400078e00ff */
[----:B----4-:R-:W-:Y:S02]  /*07a0*/  IMAD.MOV R5, RZ, RZ, -R3 ;  /* 0x000000ffff057224 */ /* 0x010fe400078e0a03 */
[----:B------:R-:W-:Y:S01]  /*07b0*/  IMAD.MOV.U32 R52, RZ, RZ, R2 ;  /* 0x000000ffff347224 */ /* 0x000fe200078e0002 */
[----:B------:R-:W-:Y:S01]  /*07c0*/  LOP3.LUT R14, R9, 0x1800, RZ, 0xc0, !PT ;  /* 0x00001800090e7812 */ /* 0x000fe200078ec0ff */
[----:B------:R-:W-:-:S02]  /*07d0*/  IMAD.MOV.U32 R2, RZ, RZ, R5 ;  /* 0x000000ffff027224 */ /* 0x000fc400078e0005 */
[----:B------:R-:W-:Y:S02]  /*07e0*/  IMAD.SHL.U32 R12, R4, 0x8, RZ ;  /* 0x00000008040c7824 */ /* 0x000fe400078e00ff */
[----:B------:R-:W-:Y:S01]  /*07f0*/  @!P2 IMAD.MOV R52, RZ, RZ, -R52 ;  /* 0x000000ffff34a224 */ /* 0x000fe200078e0a34 */
[----:B------:R-:W-:Y:S01]  /*0800*/  @!P1 LOP3.LUT R52, RZ, R27, RZ, 0x33, !PT ;  /* 0x0000001bff349212 */ /* 0x000fe200078e33ff */
[----:B------:R-:W-:Y:S01]  /*0810*/  IMAD R5, R2, R25, RZ ;  /* 0x0000001902057224 */ /* 0x000fe200078e02ff */
[----:B------:R-:W-:Y:S01]  /*0820*/  LOP3.LUT R19, R12, 0x38, R7, 0xf8, !PT ;  /* 0x000000380c137812 */ /* 0x000fe200078ef807 */
[----:B------:R-:W-:Y:S02]  /*0830*/  IMAD.MOV.U32 R2, RZ, RZ, RZ ;  /* 0x000000ffff027224 */ /* 0x000fe400078e00ff */
[----:B------:R-:W-:Y:S01]  /*0840*/  IMAD.SHL.U32 R8, R4, 0x800, RZ ;  /* 0x0000080004087824 */ /* 0x000fe200078e00ff */
[----:B---3--:R-:W-:Y:S01]  /*0850*/  ISETP.GE.AND P1, PT, R19, R10, PT ;  /* 0x0000000a1300720c */ /* 0x008fe20003f26270 */
[----:B------:R-:W-:Y:S01]  /*0860*/  IMAD.HI.U32 R3, R3, R5, R2 ;  /* 0x0000000503037227 */ /* 0x000fe200078e0002 */
[----:B------:R-:W-:-:S02]  /*0870*/  SHF.R.S32.HI R5, RZ, 0x6, R0 ;  /* 0x00000006ff057819 */ /* 0x000fc40000011400 */
[----:B------:R-:W-:Y:S01]  /*0880*/  LOP3.LUT R156, R8, 0x38, R7, 0xf8, !PT ;  /* 0x00000038089c7812 */ /* 0x000fe200078ef807 */
[----:B------:R-:W-:Y:S01]  /*0890*/  IMAD R2, R52, 0x80, R19 ;  /* 0x0000008034027824 */ /* 0x000fe200078e0213 */
[----:B------:R-:W-:Y:S01]  /*08a0*/  SGXT R5, R5, 0x1 ;  /* 0x000000010505781a */ /* 0x000fe20000000200 */
[----:B------:R-:W-:Y:S01]  /*08b0*/  IMAD.SHL.U32 R16, R4, 0x400, RZ ;  /* 0x0000040004107824 */ /* 0x000fe200078e00ff */
[----:B------:R-:W-:Y:S01]  /*08c0*/  LOP3.LUT R21, R8, 0x400, R15, 0xfe, !PT ;  /* 0x0000040008157812 */ /* 0x000fe200078efe0f */
[----:B------:R-:W-:Y:S01]  /*08d0*/  IMAD.SHL.U32 R9, R164, 0x4, RZ ;  /* 0x00000004a4097824 */ /* 0x000fe200078e00ff */
[----:B------:R-:W-:Y:S01]  /*08e0*/  IABS R22, R2 ;  /* 0x0000000200167213 */ /* 0x000fe20000000000 */
[----:B------:R-:W-:Y:S01]  /*08f0*/  VIADD R13, R10, 0x7f ;  /* 0x0000007f0a0d7836 */ /* 0x000fe20000000000 */
[----:B------:R-:W-:Y:S01]  /*0900*/  LOP3.LUT R5, R5, 0x120, RZ, 0xc0, !PT ;  /* 0x0000012005057812 */ /* 0x000fe200078ec0ff */
[----:B------:R-:W-:Y:S01]  /*0910*/  IMAD.IADD R17, R11, 0x1, R14 ;  /* 0x000000010b117824 */ /* 0x000fe200078e020e */
[----:B------:R-:W-:Y:S01]  /*0920*/  LOP3.LUT R4, R16, 0x38, R7, 0xf8, !PT ;  /* 0x0000003810047812 */ /* 0x000fe200078ef807 */
[----:B------:R-:W-:Y:S01]  /*0930*/  IMAD.HI.U32 R3, R3, R22, RZ ;  /* 0x0000001603037227 */ /* 0x000fe200078e00ff */
[----:B------:R-:W-:-:S02]  /*0940*/  LOP3.LUT R18, R5, R6, R156, 0x96, !PT ;  /* 0x0000000605127212 */ /* 0x000fc400078e969c */
[CC--:B------:R-:W-:Y:S01]  /*0950*/  LOP3.LUT R4, R5.reuse, R6.reuse, R4, 0x96, !PT ;  /* 0x0000000605047212 */ /* 0x0c0fe200078e9604 */
[----:B------:R-:W-:Y:S01]  /*0960*/  IMAD.MOV R3, RZ, RZ, -R3 ;  /* 0x000000ffff037224 */ /* 0x000fe200078e0a03 */
[----:B------:R-:W-:Y:S01]  /*0970*/  LOP3.LUT R5, R5, R6, R9, 0xfe, !PT ;  /* 0x0000000605057212 */ /* 0x000fe200078efe09 */
[----:B------:R-:W-:Y:S01]  /*0980*/  IMAD R164, R164, 0x40, R17 ;  /* 0x00000040a4a47824 */ /* 0x000fe200078e0211 */
[----:B------:R-:W-:Y:S01]  /*0990*/  ISETP.GT.AND P0, PT, R13, 0x7f, PT ;  /* 0x0000007f0d00780c */ /* 0x000fe20003f04270 */
[C---:B------:R-:W-:Y:S01]  /*09a0*/  IMAD R6, R25.reuse, R3, R22 ;  /* 0x0000000319067224 */ /* 0x040fe200078e0216 */
[----:B------:R-:W-:Y:S01]  /*09b0*/  LOP3.LUT R20, R4, R9, RZ, 0xfc, !PT ;  /* 0x0000000904147212 */ /* 0x000fe200078efcff */
[----:B------:R-:W-:Y:S01]  /*09c0*/  IMAD.MOV R52, RZ, RZ, -R52 ;  /* 0x000000ffff347224 */ /* 0x000fe200078e0a34 */
[----:B------:R-:W-:Y:S02]  /*09d0*/  SEL R11, RZ, 0x10, !P0 ;  /* 0x00000010ff0b7807 */ /* 0x000fe40004000000 */
[----:B------:R-:W-:Y:S01]  /*09e0*/  ISETP.GT.U32.AND P0, PT, R25, R6, PT ;  /* 0x000000061900720c */ /* 0x000fe20003f04070 */
[----:B------:R-:W-:Y:S01]  /*09f0*/  IMAD R52, R27, R52, R30 ;  /* 0x000000341b347224 */ /* 0x000fe200078e021e */
[----:B------:R-:W-:-:S02]  /*0a00*/  LOP3.LUT R22, R8, 0x800, R15, 0xfe, !PT ;  /* 0x0000080008167812 */ /* 0x000fc400078efe0f */
[C-C-:B------:R-:W-:Y:S02]  /*0a10*/  LOP3.LUT R4, R8.reuse, 0xc00, R15.reuse, 0xfe, !PT ;  /* 0x00000c0008047812 */ /* 0x140fe400078efe0f */
[C-C-:B------:R-:W-:Y:S02]  /*0a20*/  LOP3.LUT R152, R8.reuse, 0x1000, R15.reuse, 0xfe, !PT ;  /* 0x0000100008987812 */ /* 0x140fe400078efe0f */
[C-C-:B------:R-:W-:Y:S02]  /*0a30*/  LOP3.LUT R14, R8.reuse, 0x1400, R15.reuse, 0xfe, !PT ;  /* 0x00001400080e7812 */ /* 0x140fe400078efe0f */
[C-C-:B------:R-:W-:Y:S02]  /*0a40*/  LOP3.LUT R154, R8.reuse, 0x1800, R15.reuse, 0xfe, !PT ;  /* 0x00001800089a7812 */ /* 0x140fe400078efe0f */
[----:B------:R-:W-:Y:S01]  /*0a50*/  LOP3.LUT R8, R8, 0x1c00, R15, 0xfe, !PT ;  /* 0x00001c0008087812 */ /* 0x000fe200078efe0f */
[----:B------:R-:W-:Y:S01]  /*0a60*/  @!P0 IMAD.IADD R6, R6, 0x1, -R25 ;  /* 0x0000000106068824 */ /* 0x000fe200078e0a19 */
[----:B------:R-:W-:-:S02]  /*0a70*/  LOP3.LUT R18, R18, R9, RZ, 0xfc, !PT ;  /* 0x0000000912127212 */ /* 0x000fc400078efcff */
[C-C-:B------:R-:W-:Y:S02]  /*0a80*/  LOP3.LUT R24, R16.reuse, 0x400, R15.reuse, 0xfe, !PT ;  /* 0x0000040010187812 */ /* 0x140fe400078efe0f */
[C-C-:B------:R-:W-:Y:S02]  /*0a90*/  LOP3.LUT R158, R16.reuse, 0x800, R15.reuse, 0xfe, !PT ;  /* 0x00000800109e7812 */ /* 0x140fe400078efe0f */
[C-C-:B------:R-:W-:Y:S02]  /*0aa0*/  LOP3.LUT R26, R16.reuse, 0xc00, R15.reuse, 0xfe, !PT ;  /* 0x00000c00101a7812 */ /* 0x140fe400078efe0f */
[C-C-:B------:R-:W-:Y:S02]  /*0ab0*/  LOP3.LUT R160, R16.reuse, 0x1000, R15.reuse, 0xfe, !PT ;  /* 0x0000100010a07812 */ /* 0x140fe400078efe0f */
[C-C-:B------:R-:W-:Y:S02]  /*0ac0*/  LOP3.LUT R28, R16.reuse, 0x1400, R15.reuse, 0xfe, !PT ;  /* 0x00001400101c7812 */ /* 0x140fe400078efe0f */
[----:B------:R-:W-:-:S02]  /*0ad0*/  LOP3.LUT R162, R16, 0x1800, R15, 0xfe, !PT ;  /* 0x0000180010a27812 */ /* 0x000fc400078efe0f */
[C---:B------:R-:W-:Y:S02]  /*0ae0*/  LOP3.LUT R155, R5.reuse, R8, RZ, 0x3c, !PT ;  /* 0x00000008059b7212 */ /* 0x040fe400078e3cff */
[----:B------:R-:W-:Y:S01]  /*0af0*/  LOP3.LUT R16, R16, 0x1c00, R15, 0xfe, !PT ;  /* 0x00001c0010107812 */ /* 0x000fe200078efe0f */
[----:B------:R-:W3:Y:S01]  /*0b00*/  LDC.64 R8, c[0x0][0x210] ;  /* 0x00008400ff087b82 */ /* 0x000ee20000000a00 */
[C-C-:B------:R-:W-:Y:S02]  /*0b10*/  LOP3.LUT R191, R5.reuse, 0x2000, R156.reuse, 0x1e, !PT ;  /* 0x0000200005bf7812 */ /* 0x140fe400078e1e9c */
[C-C-:B------:R-:W-:Y:S02]  /*0b20*/  LOP3.LUT R193, R5.reuse, 0x2400, R156.reuse, 0x1e, !PT ;  /* 0x0000240005c17812 */ /* 0x140fe400078e1e9c */
[C-C-:B------:R-:W-:Y:S02]  /*0b30*/  LOP3.LUT R194, R5.reuse, 0x2800, R156.reuse, 0x1e, !PT ;  /* 0x0000280005c27812 */ /* 0x140fe400078e1e9c */
[----:B------:R-:W-:-:S02]  /*0b40*/  LOP3.LUT R195, R5, 0x2c00, R156, 0x1e, !PT ;  /* 0x00002c0005c37812 */ /* 0x000fc400078e1e9c */
[C-C-:B------:R-:W-:Y:S02]  /*0b50*/  LOP3.LUT R196, R5.reuse, 0x3000, R156.reuse, 0x1e, !PT ;  /* 0x0000300005c47812 */ /* 0x140fe400078e1e9c */
[C-C-:B------:R-:W-:Y:S02]  /*0b60*/  LOP3.LUT R197, R5.reuse, 0x3400, R156.reuse, 0x1e, !PT ;  /* 0x0000340005c57812 */ /* 0x140fe400078e1e9c */
[C---:B------:R-:W-:Y:S02]  /*0b70*/  LOP3.LUT R198, R5.reuse, 0x3800, R156, 0x1e, !PT ;  /* 0x0000380005c67812 */ /* 0x040fe400078e1e9c */
[C---:B------:R-:W-:Y:S02]  /*0b80*/  LOP3.LUT R21, R5.reuse, R21, RZ, 0x3c, !PT ;  /* 0x0000001505157212 */ /* 0x040fe400078e3cff */
[C---:B------:R-:W-:Y:S02]  /*0b90*/  LOP3.LUT R22, R5.reuse, R22, RZ, 0x3c, !PT ;  /* 0x0000001605167212 */ /* 0x040fe400078e3cff */
[----:B------:R-:W-:-:S02]  /*0ba0*/  LOP3.LUT R23, R5, R4, RZ, 0x3c, !PT ;  /* 0x0000000405177212 */ /* 0x000fc400078e3cff */
[C---:B------:R-:W-:Y:S02]  /*0bb0*/  LOP3.LUT R152, R5.reuse, R152, RZ, 0x3c, !PT ;  /* 0x0000009805987212 */ /* 0x040fe400078e3cff */
[C---:B------:R-:W-:Y:S01]  /*0bc0*/  LOP3.LUT R153, R5.reuse, R14, RZ, 0x3c, !PT ;  /* 0x0000000e05997212 */ /* 0x040fe200078e3cff */
[----:B------:R-:W-:Y:S01]  /*0bd0*/  VIADD R14, R10, 0xffffff80 ;  /* 0xffffff800a0e7836 */ /* 0x000fe20000000000 */
[C---:B------:R-:W-:Y:S02]  /*0be0*/  LOP3.LUT R154, R5.reuse, R154, RZ, 0x3c, !PT ;  /* 0x0000009a059a7212 */ /* 0x040fe400078e3cff */
[C---:B------:R-:W-:Y:S02]  /*0bf0*/  LOP3.LUT R156, R5.reuse, 0x3c00, R156, 0x1e, !PT ;  /* 0x00003c00059c7812 */ /* 0x040fe400078e1e9c */
[C---:B------:R-:W-:Y:S02]  /*0c00*/  LOP3.LUT R157, R5.reuse, R24, RZ, 0x3c, !PT ;  /* 0x00000018059d7212 */ /* 0x040fe400078e3cff */
[----:B------:R-:W-:-:S02]  /*0c10*/  LOP3.LUT R158, R5, R158, RZ, 0x3c, !PT ;  /* 0x0000009e059e7212 */ /* 0x000fc400078e3cff */
[C---:B------:R-:W-:Y:S02]  /*0c20*/  LOP3.LUT R159, R5.reuse, R26, RZ, 0x3c, !PT ;  /* 0x0000001a059f7212 */ /* 0x040fe400078e3cff */
[C---:B------:R-:W-:Y:S02]  /*0c30*/  LOP3.LUT R160, R5.reuse, R160, RZ, 0x3c, !PT ;  /* 0x000000a005a07212 */ /* 0x040fe400078e3cff */
[C---:B------:R-:W-:Y:S02]  /*0c40*/  LOP3.LUT R161, R5.reuse, R28, RZ, 0x3c, !PT ;  /* 0x0000001c05a17212 */ /* 0x040fe400078e3cff */
[C---:B------:R-:W-:Y:S02]  /*0c50*/  LOP3.LUT R162, R5.reuse, R162, RZ, 0x3c, !PT ;  /* 0x000000a205a27212 */ /* 0x040fe400078e3cff */
[----:B------:R-:W-:Y:S02]  /*0c60*/  LOP3.LUT R163, R5, R16, RZ, 0x3c, !PT ;  /* 0x0000001005a37212 */ /* 0x000fe400078e3cff */
[----:B------:R-:W-:-:S02]  /*0c70*/  SHF.R.U32.HI R5, RZ, 0x4, R0 ;  /* 0x00000004ff057819 */ /* 0x000fc40000011600 */
[----:B------:R-:W-:Y:S02]  /*0c80*/  ISETP.GT.U32.AND P0, PT, R25, R6, PT ;  /* 0x000000061900720c */ /* 0x000fe40003f04070 */
[----:B------:R-:W-:Y:S02]  /*0c90*/  SGXT.U32 R5, R5, 0x4 ;  /* 0x000000040505781a */ /* 0x000fe40000000000 */
[----:B------:R-:W-:Y:S02]  /*0ca0*/  SEL R3, R11, RZ, !P1 ;  /* 0x000000ff0b037207 */ /* 0x000fe40004800000 */
[C---:B------:R-:W-:Y:S02]  /*0cb0*/  ISETP.GE.AND P2, PT, R5.reuse, R10, PT ;  /* 0x0000000a0500720c */ /* 0x040fe40003f46270 */
[----:B------:R-:W-:Y:S02]  /*0cc0*/  LOP3.LUT R166, R5, 0x20, RZ, 0xfc, !PT ;  /* 0x0000002005a67812 */ /* 0x000fe400078efcff */
[----:B------:R-:W-:-:S02]  /*0cd0*/  ISETP.NE.U32.AND P1, PT, R3, RZ, PT ;  /* 0x000000ff0300720c */ /* 0x000fc40003f25070 */
[----:B------:R-:W-:Y:S01]  /*0ce0*/  SEL R16, R11, RZ, !P2 ;  /* 0x000000ff0b107207 */ /* 0x000fe20005000000 */
[----:B------:R-:W-:Y:S01]  /*0cf0*/  @!P0 IMAD.IADD R6, R6, 0x1, -R25 ;  /* 0x0000000106068824 */ /* 0x000fe200078e0a19 */
[-C--:B------:R-:W-:Y:S01]  /*0d00*/  ISETP.GE.AND P2, PT, R166, R10.reuse, PT ;  /* 0x0000000aa600720c */ /* 0x080fe20003f46270 */
[----:B---3--:R-:W-:Y:S01]  /*0d10*/  IMAD.WIDE.U32 R24, R19, 0x2, R8 ;  /* 0x0000000213187825 */ /* 0x008fe200078e0008 */
[C---:B------:R-:W-:Y:S02]  /*0d20*/  LOP3.LUT R168, R5.reuse, 0x50, RZ, 0xfc, !PT ;  /* 0x0000005005a87812 */ /* 0x040fe400078efcff */
[----:B------:R-:W-:Y:S02]  /*0d30*/  LOP3.LUT R165, R5, 0x10, RZ, 0xfc, !PT ;  /* 0x0000001005a57812 */ /* 0x000fe400078efcff */
[----:B------:R-:W-:Y:S02]  /*0d40*/  SEL R28, R11, RZ, !P2 ;  /* 0x000000ff0b1c7207 */ /* 0x000fe40005000000 */
[----:B------:R-:W-:-:S02]  /*0d50*/  ISETP.GE.AND P2, PT, R168, R10, PT ;  /* 0x0000000aa800720c */ /* 0x000fc40003f46270 */
[----:B------:R-:W-:Y:S02]  /*0d60*/  LEA.HI R3, R0, 0x30, RZ, 0x1c ;  /* 0x0000003000037811 */ /* 0x000fe400078fe0ff */
[----:B------:R-:W-:Y:S02]  /*0d70*/  LEA R43, R18, UR5, 0x1 ;  /* 0x00000005122b7c11 */ /* 0x000fe4000f8e08ff */
[----:B------:R-:W-:Y:S02]  /*0d80*/  ISETP.GE.AND P4, PT, R165, R10, PT ;  /* 0x0000000aa500720c */ /* 0x000fe40003f86270 */
[----:B------:R-:W-:Y:S01]  /*0d90*/  LEA R45, R21, UR5, 0x1 ;  /* 0x00000005152d7c11 */ /* 0x000fe2000f8e08ff */
[----:B------:R-:W-:Y:S01]  /*0da0*/  @!PT LDS RZ, [RZ] ;  /* 0x00000000fffff984 */ /* 0x000fe20000000800 */
[----:B------:R-:W-:Y:S01]  /*0db0*/  @!PT LDS RZ, [RZ] ;  /* 0x00000000fffff984 */ /* 0x000fe20000000800 */
[----:B------:R-:W-:Y:S01]  /*0dc0*/  @!PT LDS RZ, [RZ] ;  /* 0x00000000fffff984 */ /* 0x000fe20000000800 */
[----:B------:R-:W-:Y:S01]  /*0dd0*/  LDGSTS.E.BYPASS.128 [R43], desc[UR42][R24.64], P1 ;  /* 0x00000000182b7fae */ /* 0x000fe20008901c6a */
[----:B------:R-:W-:Y:S02]  /*0de0*/  LOP3.LUT R167, R5, 0x40, RZ, 0xfc, !PT ;  /* 0x0000004005a77812 */ /* 0x000fe400078efcff */
[----:B------:R-:W-:Y:S01]  /*0df0*/  LEA R47, R22, UR5, 0x1 ;  /* 0x00000005162f7c11 */ /* 0x000fe2000f8e08ff */
[----:B------:R-:W-:Y:S01]  /*0e00*/  LDGSTS.E.BYPASS.128 [R45], desc[UR42][R24.64], P1 ;  /* 0x00000000182d7fae */ /* 0x000fe20008901c6a */
[----:B------:R-:W-:-:S02]  /*0e10*/  SEL R42, R11, RZ, !P2 ;  /* 0x000000ff0b2a7207 */ /* 0x000fc40005000000 */
[----:B------:R-:W-:Y:S01]  /*0e20*/  LEA R49, R23, UR5, 0x1 ;  /* 0x0000000517317c11 */ /* 0x000fe2000f8e08ff */
[----:B------:R-:W-:Y:S01]  /*0e30*/  LDGSTS.E.BYPASS.128 [R47], desc[UR42][R24.64], P1 ;  /* 0x00000000182f7fae */ /* 0x000fe20008901c6a */
[----:B------:R-:W-:Y:S02]  /*0e40*/  ISETP.GE.AND P6, PT, R3, R10, PT ;  /* 0x0000000a0300720c */ /* 0x000fe40003fc6270 */
[----:B------:R-:W-:Y:S01]  /*0e50*/  ISETP.GE.AND P2, PT, R2, RZ, PT ;  /* 0x000000ff0200720c */ /* 0x000fe20003f46270 */
[----:B------:R-:W-:Y:S01]  /*0e60*/  LDGSTS.E.BYPASS.128 [R49], desc[UR42][R24.64], P1 ;  /* 0x0000000018317fae */ /* 0x000fe20008901c6a */
[----:B------:R-:W-:Y:S02]  /*0e70*/  LEA R51, R152, UR5, 0x1 ;  /* 0x0000000598337c11 */ /* 0x000fe4000f8e08ff */
[----:B------:R-:W-:Y:S02]  /*0e80*/  LEA.HI R4, R0, 0x70, RZ, 0x1c ;  /* 0x0000007000047811 */ /* 0x000fe400078fe0ff */
[----:B------:R-:W-:Y:S01]  /*0e90*/  SEL R17, R11, RZ, !P4 ;  /* 0x000000ff0b117207 */ /* 0x000fe20006000000 */
[----:B------:R-:W-:Y:S01]  /*0ea0*/  LDGSTS.E.BYPASS.128 [R51], desc[UR42][R24.64], P1 ;  /* 0x0000000018337fae */ /* 0x000fe20008901c6a */
[----:B------:R-:W-:-:S02]  /*0eb0*/  LEA R53, R153, UR5, 0x1 ;  /* 0x0000000599357c11 */ /* 0x000fc4000f8e08ff */
[-C--:B------:R-:W-:Y:S02]  /*0ec0*/  ISETP.GE.AND P4, PT, R167, R10.reuse, PT ;  /* 0x0000000aa700720c */ /* 0x080fe40003f86270 */
[----:B------:R-:W-:Y:S01]  /*0ed0*/  LEA R55, R154, UR5, 0x1 ;  /* 0x000000059a377c11 */ /* 0x000fe2000f8e08ff */
[----:B------:R-:W-:Y:S01]  /*0ee0*/  LDGSTS.E.BYPASS.128 [R53], desc[UR42][R24.64], P1 ;  /* 0x0000000018357fae */ /* 0x000fe20008901c6a */
[----:B------:R-:W-:Y:S01]  /*0ef0*/  LOP3.LUT R169, R5, 0x60, RZ, 0xfc, !PT ;  /* 0x0000006005a97812 */ /* 0x000fe200078efcff */
[----:B------:R-:W-:Y:S01]  /*0f00*/  @!P2 IMAD.MOV R6, RZ, RZ, -R6 ;  /* 0x000000ffff06a224 */ /* 0x000fe200078e0a06 */
[----:B------:R-:W-:Y:S01]  /*0f10*/  LEA R57, R155, UR5, 0x1 ;  /* 0x000000059b397c11 */ /* 0x000fe2000f8e08ff */
[----:B------:R-:W-:Y:S01]  /*0f20*/  LDGSTS.E.BYPASS.128 [R55], desc[UR42][R24.64], P1 ;  /* 0x0000000018377fae */ /* 0x000fe20008901c6a */
[----:B------:R-:W-:Y:S02]  /*0f30*/  SEL R26, R11, RZ, !P6 ;  /* 0x000000ff0b1a7207 */ /* 0x000fe40007000000 */
[----:B------:R-:W-:Y:S01]  /*0f40*/  LEA R59, R191, UR5, 0x1 ;  /* 0x00000005bf3b7c11 */ /* 0x000fe2000f8e08ff */
[----:B------:R-:W-:Y:S01]  /*0f50*/  LDGSTS.E.BYPASS.128 [R57], desc[UR42][R24.64], P1 ;  /* 0x0000000018397fae */ /* 0x000fe20008901c6a */
[----:B------:R-:W-:-:S02]  /*0f60*/  ISETP.GE.AND P0, PT, R4, R10, PT ;  /* 0x0000000a0400720c */ /* 0x000fc40003f06270 */
[----:B------:R-:W-:Y:S01]  /*0f70*/  ISETP.GE.AND P6, PT, R5, R14, PT ;  /* 0x0000000e0500720c */ /* 0x000fe20003fc6270 */
[----:B------:R-:W-:Y:S01]  /*0f80*/  LDGSTS.E.BYPASS.128 [R59], desc[UR42][R24.64], P1 ;  /* 0x00000000183b7fae */ /* 0x000fe20008901c6a */
[----:B------:R-:W-:Y:S02]  /*0f90*/  LEA R61, R193, UR5, 0x1 ;  /* 0x00000005c13d7c11 */ /* 0x000fe4000f8e08ff */
[----:B------:R-:W-:Y:S02]  /*0fa0*/  SEL R37, R11, RZ, !P4 ;  /* 0x000000ff0b257207 */ /* 0x000fe40006000000 */
[----:B------:R-:W-:Y:S01]  /*0fb0*/  LEA R63, R194, UR5, 0x1 ;  /* 0x00000005c23f7c11 */ /* 0x000fe2000f8e08ff */
[----:B------:R-:W-:Y:S01]  /*0fc0*/  LDGSTS.E.BYPASS.128 [R61], desc[UR42][R24.64], P1 ;  /* 0x00000000183d7fae */ /* 0x000fe20008901c6a */
[----:B------:R-:W-:Y:S02]  /*0fd0*/  ISETP.GE.AND P4, PT, R169, R10, PT ;  /* 0x0000000aa900720c */ /* 0x000fe40003f86270 */
[----:B------:R-:W-:Y:S01]  /*0fe0*/  LEA R65, R195, UR5, 0x1 ;  /* 0x00000005c3417c11 */ /* 0x000fe2000f8e08ff */
[----:B------:R-:W-:Y:S01]  /*0ff0*/  LDGSTS.E.BYPASS.128 [R63], desc[UR42][R24.64], P1 ;  /* 0x00000000183f7fae */ /* 0x000fe20008901c6a */
[----:B------:R-:W-:-:S02]  /*1000*/  LEA R67, R196, UR5, 0x1 ;  /* 0x00000005c4437c11 */ /* 0x000fc4000f8e08ff */
[----:B------:R-:W-:Y:S01]  /*1010*/  SEL R29, R11, RZ, !P0 ;  /* 0x000000ff0b1d7207 */ /* 0x000fe20004000000 */
[----:B------:R-:W-:Y:S01]  /*1020*/  LDGSTS.E.BYPASS.128 [R65], desc[UR42][R24.64], P1 ;  /* 0x0000000018417fae */ /* 0x000fe20008901c6a */
[----:B------:R-:W-:Y:S02]  /*1030*/  SEL R35, RZ, 0x10, P6 ;  /* 0x00000010ff237807 */ /* 0x000fe40003000000 */
[----:B------:R-:W-:Y:S01]  /*1040*/  LEA R69, R197, UR5, 0x1 ;  /* 0x00000005c5457c11 */ /* 0x000fe2000f8e08ff */
[----:B------:R-:W-:Y:S01]  /*1050*/  LDGSTS.E.BYPASS.128 [R67], desc[UR42][R24.64], P1 ;  /* 0x0000000018437fae */ /* 0x000fe20008901c6a */
[-C--:B------:R-:W-:Y:S02]  /*1060*/  ISETP.GE.AND P0, PT, R3, R14.reuse, PT ;  /* 0x0000000e0300720c */ /* 0x080fe40003f06270 */
[----:B------:R-:W-:Y:S01]  /*1070*/  ISETP.GE.AND P6, PT, R166, R14, PT ;  /* 0x0000000ea600720c */ /* 0x000fe20003fc6270 */
[----:B------:R-:W-:Y:S01]  /*1080*/  LDGSTS.E.BYPASS.128 [R69], desc[UR42][R24.64], P1 ;  /* 0x0000000018457fae */ /* 0x000fe20008901c6a */
[----:B------:R-:W-:-:S02]  /*1090*/  LEA R71, R198, UR5, 0x1 ;  /* 0x00000005c6477c11 */ /* 0x000fc4000f8e08ff */
[----:B------:R-:W-:Y:S02]  /*10a0*/  SEL R34, R11, RZ, !P4 ;  /* 0x000000ff0b227207 */ /* 0x000fe40006000000 */
[----:B------:R-:W-:Y:S01]  /*10b0*/  LEA R73, R156, UR5, 0x1 ;  /* 0x000000059c497c11 */ /* 0x000fe2000f8e08ff */
[----:B------:R-:W-:Y:S01]  /*10c0*/  LDGSTS.E.BYPASS.128 [R71], desc[UR42][R24.64], P1 ;  /* 0x0000000018477fae */ /* 0x000fe20008901c6a */
[----:B------:R-:W-:Y:S02]  /*10d0*/  ISETP.GE.AND P4, PT, R165, R14, PT ;  /* 0x0000000ea500720c */ /* 0x000fe40003f86270 */
[----:B------:R-:W-:Y:S01]  /*10e0*/  ISETP.GT.AND P5, PT, R13, 0xff, PT ;  /* 0x000000ff0d00780c */ /* 0x000fe20003fa4270 */
[----:B------:R-:W-:Y:S01]  /*10f0*/  LDGSTS.E.BYPASS.128 [R73], desc[UR42][R24.64], P1 ;  /* 0x0000000018497fae */ /* 0x000fe20008901c6a */
[----:B------:R-:W-:Y:S02]  /*1100*/  SEL R11, RZ, 0x10, P0 ;  /* 0x00000010ff0b7807 */ /* 0x000fe40000000000 */
[----:B------:R-:W-:Y:S01]  /*1110*/  SEL R39, RZ, 0x10, P6 ;  /* 0x00000010ff277807 */ /* 0x000fe20003000000 */
[----:B------:R-:W0:Y:S01]  /*1120*/  LDGDEPBAR ;  /* 0x00000000000079af */ /* 0x000e220000000000 */
[----:B------:R-:W-:-:S02]  /*1130*/  @!P3 LOP3.LUT R6, RZ, R89, RZ, 0x33, !PT ;  /* 0x00000059ff06b212 */ /* 0x000fc400078e33ff */
[----:B------:R-:W-:Y:S02]  /*1140*/  ISETP.NE.U32.AND P6, PT, R16, RZ, PT ;  /* 0x000000ff1000720c */ /* 0x000fe40003fc5070 */
[----:B------:R-:W-:Y:S01]  /*1150*/  SEL R38, RZ, 0x10, P4 ;  /* 0x00000010ff267807 */ /* 0x000fe20002000000 */
[C---:B------:R-:W-:Y:S01]  /*1160*/  IMAD R178, R4.reuse, R91, R6 ;  /* 0x0000005b04b27224 */ /* 0x040fe200078e0206 */
[-C--:B------:R-:W-:Y:S02]  /*1170*/  ISETP.GE.AND P4, PT, R4, R14.reuse, PT ;  /* 0x0000000e0400720c */ /* 0x080fe40003f86270 */
[-C--:B------:R-:W-:Y:S02]  /*1180*/  ISETP.GE.AND P0, PT, R167, R14.reuse, PT ;  /* 0x0000000ea700720c */ /* 0x080fe40003f06270 */
[-C--:B------:R-:W-:Y:S02]  /*1190*/  ISETP.GE.AND P2, PT, R168, R14.reuse, PT ;  /* 0x0000000ea800720c */ /* 0x080fe40003f46270 */
[----:B------:R-:W-:-:S02]  /*11a0*/  ISETP.GE.AND P1, PT, R169, R14, PT ;  /* 0x0000000ea900720c */ /* 0x000fc40003f26270 */
[----:B------:R-:W-:Y:S02]  /*11b0*/  ISETP.GE.AND P3, PT, R19, R14, PT ;  /* 0x0000000e1300720c */ /* 0x000fe40003f66270 */
[----:B------:R-:W-:Y:S01]  /*11c0*/  SEL R14, R11, RZ, P5 ;  /* 0x000000ff0b0e7207 */ /* 0x000fe20002800000 */
[----:B------:R-:W-:Y:S01]  /*11d0*/  IMAD R11, R5, R91, R6 ;  /* 0x0000005b050b7224 */ /* 0x000fe200078e0206 */
[----:B------:R-:W-:Y:S02]  /*11e0*/  SEL R46, RZ, 0x10, P0 ;  /* 0x00000010ff2e7807 */ /* 0x000fe40000000000 */
[----:B------:R-:W-:Y:S01]  /*11f0*/  ISETP.NE.U32.AND P0, PT, R26, RZ, PT ;  /* 0x000000ff1a00720c */ /* 0x000fe20003f05070 */
[----:B--2---:R-:W-:Y:S01]  /*1200*/  IMAD.WIDE R26, R11, 0x2, R40 ;  /* 0x000000020b1a7825 */ /* 0x004fe200078e0228 */
[----:B------:R-:W-:Y:S02]  /*1210*/  LEA R75, R20, UR5, 0x1 ;  /* 0x00000005144b7c11 */ /* 0x000fe4000f8e08ff */
[----:B------:R-:W-:-:S02]  /*1220*/  SEL R48, RZ, 0x10, P2 ;  /* 0x00000010ff307807 */ /* 0x000fc40001000000 */
[----:B------:R-:W-:Y:S01]  /*1230*/  SEL R50, RZ, 0x10, P1 ;  /* 0x00000010ff327807 */ /* 0x000fe20000800000 */
[----:B------:R2:W-:Y:S01]  /*1240*/  LDGSTS.E.BYPASS.128 [R75+0x30000], desc[UR42][R26.64], P6 ;  /* 0x300000001a4b7fae */ /* 0x0005e2000b101c6a */
[----:B------:R-:W-:Y:S01]  /*1250*/  ISETP.NE.U32.AND P2, PT, R14, RZ, PT ;  /* 0x000000ff0e00720c */ /* 0x000fe20003f45070 */
[----:B------:R-:W-:Y:S01]  /*1260*/  IMAD R14, R91, 0x10, R11 ;  /* 0x000000105b0e7824 */ /* 0x000fe200078e020b */
[----:B------:R-:W-:Y:S01]  /*1270*/  ISETP.NE.U32.AND P1, PT, R17, RZ, PT ;  /* 0x000000ff1100720c */ /* 0x000fe20003f25070 */
[----:B------:R-:W-:Y:S01]  /*1280*/  IMAD R17, R3, R91, R6 ;  /* 0x0000005b03117224 */ /* 0x000fe200078e0206 */
[----:B------:R-:W-:Y:S01]  /*1290*/  SEL R16, RZ, 0x10, P4 ;  /* 0x00000010ff107807 */ /* 0x000fe20002000000 */
[----:B------:R-:W-:Y:S01]  /*12a0*/  IMAD R6, R93, 0x8, R52 ;  /* 0x000000085d067824 */ /* 0x000fe200078e0234 */
[----:B------:R-:W-:Y:S01]  /*12b0*/  ISETP.NE.U32.AND P6, PT, R28, RZ, PT ;  /* 0x000000ff1c00720c */ /* 0x000fe20003fc5070 */
[----:B------:R-:W-:Y:S01]  /*12c0*/  IMAD.WIDE R32, R17, 0x2, R40 ;  /* 0x0000000211207825 */ /* 0x000fe200078e0228 */
[----:B------:R-:W-:-:S02]  /*12d0*/  SEL R36, R16, RZ, P5 ;  /* 0x000000ff10247207 */ /* 0x000fc40002800000 */
[----:B------:R-:W-:Y:S02]  /*12e0*/  CS2R R92, SRZ ;  /* 0x00000000005c7805 */ /* 0x000fe4000001ff00 */
[----:B------:R-:W-:Y:S01]  /*12f0*/  ISETP.NE.U32.AND P4, PT, R29, RZ, PT ;  /* 0x000000ff1d00720c */ /* 0x000fe20003f85070 */
[----:B------:R-:W-:Y:S01]  /*1300*/  IMAD R16, R91, 0x10, R14 ;  /* 0x000000105b107824 */ /* 0x000fe200078e020e */
[----:B------:R-:W-:Y:S01]  /*1310*/  LEA R77, R157, UR5, 0x1 ;  /* 0x000000059d4d7c11 */ /* 0x000fe2000f8e08ff */
[--C-:B------:R-:W-:Y:S01]  /*1320*/  IMAD.WIDE R28, R14, 0x2, R40.reuse ;  /* 0x000000020e1c7825 */ /* 0x100fe200078e0228 */
[----:B------:R-:W-:Y:S02]  /*1330*/  LEA R79, R158, UR5, 0x1 ;  /* 0x000000059e4f7c11 */ /* 0x000fe4000f8e08ff */
[----:B------:R-:W-:Y:S01]  /*1340*/  LEA R81, R159, UR5, 0x1 ;  /* 0x000000059f517c11 */ /* 0x000fe2000f8e08ff */
[----:B------:R-:W-:Y:S01]  /*1350*/  IMAD.WIDE R30, R16, 0x2, R40 ;  /* 0x00000002101e7825 */ /* 0x000fe200078e0228 */
[----:B------:R3:W-:Y:S01]  /*1360*/  LDGSTS.E.BYPASS.128 [R77+0x30000], desc[UR42][R28.64], P1 ;  /* 0x300000001c4d7fae */ /* 0x0007e20008901c6a */
[----:B------:R-:W-:-:S02]  /*1370*/  ISETP.NE.U32.AND P1, PT, R36, RZ, PT ;  /* 0x000000ff2400720c */ /* 0x000fc40003f25070 */
[----:B------:R-:W-:Y:S01]  /*1380*/  IMAD R171, R91, 0x20, R16 ;  /* 0x000000205bab7824 */ /* 0x000fe200078e0210 */
[----:B------:R4:W-:Y:S01]  /*1390*/  LDGSTS.E.BYPASS.128 [R79+0x30000], desc[UR42][R30.64], P6 ;  /* 0x300000001e4f7fae */ /* 0x0009e2000b101c6a */
[----:B------:R-:W-:Y:S01]  /*13a0*/  ISETP.NE.U32.AND P6, PT, R37, RZ, PT ;  /* 0x000000ff2500720c */ /* 0x000fe20003fc5070 */
[----:B--2---:R-:W-:Y:S01]  /*13b0*/  IMAD.WIDE R26, R170, 0x2, R26 ;  /* 0x00000002aa1a7825 */ /* 0x004fe200078e021a */
[----:B------:R-:W-:Y:S01]  /*13c0*/  SEL R36, RZ, 0x10, P3 ;  /* 0x00000010ff247807 */ /* 0x000fe20001800000 */
[----:B------:R2:W-:Y:S01]  /*13d0*/  LDGSTS.E.BYPASS.128 [R81+0x30000], desc[UR42][R32.64], P0 ;  /* 0x3000000020517fae */ /* 0x0005e20008101c6a */
[----:B------:R-:W-:Y:S01]  /*13e0*/  ISETP.NE.U32.AND P0, PT, R42, RZ, PT ;  /* 0x000000ff2a00720c */ /* 0x000fe20003f05070 */
[----:B------:R-:W-:Y:S01]  /*13f0*/  IMAD R172, R91, 0x10, R171 ;  /* 0x000000105bac7824 */ /* 0x000fe200078e02ab */
[----:B------:R-:W-:Y:S01]  /*1400*/  ISETP.NE.U32.AND P3, PT, R34, RZ, PT ;  /* 0x000000ff2200720c */ /* 0x000fe20003f65070 */
[----:B---3--:R-:W-:Y:S01]  /*1410*/  IMAD.WIDE R28, R170, 0x2, R28 ;  /* 0x00000002aa1c7825 */ /* 0x008fe200078e021c */
[----:B------:R-:W-:-:S02]  /*1420*/  SEL R37, R35, RZ, P5 ;  /* 0x000000ff23257207 */ /* 0x000fc40002800000 */
[----:B------:R-:W-:Y:S01]  /*1430*/  LEA R83, R160, UR5, 0x1 ;  /* 0x00000005a0537c11 */ /* 0x000fe2000f8e08ff */
[----:B------:R-:W-:Y:S01]  /*1440*/  IMAD.WIDE R34, R171, 0x2, R40 ;  /* 0x00000002ab227825 */ /* 0x000fe200078e0228 */
[----:B------:R-:W-:Y:S02]  /*1450*/  SEL R36, R36, RZ, P5 ;  /* 0x000000ff24247207 */ /* 0x000fe40002800000 */
[----:B------:R-:W-:Y:S01]  /*1460*/  SEL R42, R38, RZ, P5 ;  /* 0x000000ff262a7207 */ /* 0x000fe20002800000 */
[----:B------:R-:W-:Y:S01]  /*1470*/  IMAD R180, R91, 0x10, R172 ;  /* 0x000000105bb47824 */ /* 0x000fe200078e02ac */
[----:B------:R-:W-:Y:S01]  /*1480*/  SEL R44, R39, RZ, P5 ;  /* 0x000000ff272c7207 */ /* 0x000fe20002800000 */
[----:B------:R3:W-:Y:S01]  /*1490*/  LDGSTS.E.BYPASS.128 [R83+0x30000], desc[UR42][R34.64], P6 ;  /* 0x3000000022537fae */ /* 0x0007e2000b101c6a */
[----:B------:R-:W-:Y:S01]  /*14a0*/  SEL R46, R46, RZ, P5 ;  /* 0x000000ff2e2e7207 */ /* 0x000fe20002800000 */
[----:B------:R-:W-:Y:S01]  /*14b0*/  IMAD.WIDE R38, R180, 0x2, R40 ;  /* 0x00000002b4267825 */ /* 0x000fe200078e0228 */
[----:B------:R-:W-:-:S02]  /*14c0*/  SEL R48, R48, RZ, P5 ;  /* 0x000000ff30307207 */ /* 0x000fc40002800000 */
[----:B------:R-:W-:Y:S02]  /*14d0*/  CS2R R90, SRZ ;  /* 0x00000000005a7805 */ /* 0x000fe4000001ff00 */
[----:B------:R-:W-:Y:S01]  /*14e0*/  SEL R50, R50, RZ, P5 ;  /* 0x000000ff32327207 */ /* 0x000fe20002800000 */
[----:B----4-:R-:W-:Y:S01]  /*14f0*/  IMAD.WIDE R30, R170, 0x2, R30 ;  /* 0x00000002aa1e7825 */ /* 0x010fe200078e021e */
[----:B------:R-:W-:Y:S02]  /*1500*/  ISETP.NE.U32.AND P6, PT, R37, RZ, PT ;  /* 0x000000ff2500720c */ /* 0x000fe40003fc5070 */
[----:B------:R-:W-:Y:S01]  /*1510*/  ISETP.NE.U32.AND P5, PT, R36, RZ, PT ;  /* 0x000000ff2400720c */ /* 0x000fe20003fa5070 */
[--C-:B------:R-:W-:Y:S01]  /*1520*/  IMAD.WIDE R36, R172, 0x2, R40.reuse ;  /* 0x00000002ac247825 */ /* 0x100fe200078e0228 */
[----:B------:R-:W-:Y:S02]  /*1530*/  LEA R85, R161, UR5, 0x1 ;  /* 0x00000005a1557c11 */ /* 0x000fe4000f8e08ff */
[----:B------:R-:W-:Y:S01]  /*1540*/  LEA R87, R162, UR5, 0x1 ;  /* 0x00000005a2577c11 */ /* 0x000fe2000f8e08ff */
[----:B------:R-:W-:Y:S01]  /*1550*/  IMAD.WIDE R40, R178, 0x2, R40 ;  /* 0x00000002b2287825 */ /* 0x000fe200078e0228 */
[----:B------:R-:W-:Y:S01]  /*1560*/  LEA R99, R163, UR5, 0x1 ;  /* 0x00000005a3637c11 */ /* 0x000fe2000f8e08ff */
[----:B------:R4:W-:Y:S01]  /*1570*/  LDGSTS.E.BYPASS.128 [R85+0x30000], desc[UR42][R36.64], P0 ;  /* 0x3000000024557fae */ /* 0x0009e20008101c6a */
[----:B------:R-:W-:Y:S01]  /*1580*/  ISETP.NE.U32.AND P0, PT, R42, RZ, PT ;  /* 0x000000ff2a00720c */ /* 0x000fe20003f05070 */
[----:B--2---:R-:W-:-:S02]  /*1590*/  IMAD.WIDE R32, R170, 0x2, R32 ;  /* 0x00000002aa207825 */ /* 0x004fc400078e0220 */
[----:B------:R2:W-:Y:S01]  /*15a0*/  LDGSTS.E.BYPASS.128 [R87+0x30000], desc[UR42][R38.64], P3 ;  /* 0x3000000026577fae */ /* 0x0005e20009901c6a */
[----:B------:R-:W-:Y:S01]  /*15b0*/  ISETP.NE.U32.AND P3, PT, R44, RZ, PT ;  /* 0x000000ff2c00720c */ /* 0x000fe20003f65070 */
[----:B---3--:R-:W-:Y:S02]  /*15c0*/  IMAD.WIDE R34, R170, 0x2, R34 ;  /* 0x00000002aa227825 */ /* 0x008fe400078e0222 */
[----:B------:R3:W-:Y:S01]  /*15d0*/  LDGSTS.E.BYPASS.128 [R99+0x30000], desc[UR42][R40.64], P4 ;  /* 0x3000000028637fae */ /* 0x0007e2000a101c6a */
[----:B------:R-:W-:-:S03]  /*15e0*/  ISETP.NE.U32.AND P4, PT, R46, RZ, PT ;  /* 0x000000ff2e00720c */ /* 0x000fc60003f85070 */
[----:B------:R-:W0:Y:S01]  /*15f0*/  LDGDEPBAR ;  /* 0x00000000000079af */ /* 0x000e220000000000 */
[C---:B----4-:R-:W-:Y:S01]  /*1600*/  IMAD.WIDE R36, R170.reuse, 0x2, R36 ;  /* 0x00000002aa247825 */ /* 0x050fe200078e0224 */
[----:B------:R-:W-:Y:S03]  /*1610*/  BAR.SYNC.DEFER_BLOCKING 0x0 ;  /* 0x0000000000007b1d */ /* 0x000fe60000010000 */
[----:B--2---:R-:W-:-:S04]  /*1620*/  IMAD.WIDE R38, R170, 0x2, R38 ;  /* 0x00000002aa267825 */ /* 0x004fc800078e0226 */
[----:B---3--:R-:W-:Y:S01]  /*1630*/  IMAD.WIDE R40, R170, 0x2, R40 ;  /* 0x00000002aa287825 */ /* 0x008fe200078e0228 */
[----:B------:R-:W-:Y:S01]  /*1640*/  @!PT LDS RZ, [RZ] ;  /* 0x00000000fffff984 */ /* 0x000fe20000000800 */
[----:B------:R-:W-:Y:S01]  /*1650*/  @!PT LDS RZ, [RZ] ;  /* 0x00000000fffff984 */ /* 0x000fe20000000800 */
[----:B------:R-:W-:Y:S01]  /*1660*/  @!PT LDS RZ, [RZ] ;  /* 0x00000000fffff984 */ /* 0x000fe20000000800 */
[----:B------:R2:W-:Y:S04]  /*1670*/  LDGSTS.E.BYPASS.128 [R43+0x10000], desc[UR42][R24.64+0x100], P5 ;  /* 0x10000100182b7fae */ /* 0x0005e8000a901c6a */
[----:B------:R3:W-:Y:S04]  /*1680*/  LDGSTS.E.BYPASS.128 [R45+0x10000], desc[UR42][R24.64+0x100], P5 ;  /* 0x10000100182d7fae */ /* 0x0007e8000a901c6a */
[----:B------:R4:W-:Y:S04]  /*1690*/  LDGSTS.E.BYPASS.128 [R47+0x10000], desc[UR42][R24.64+0x100], P5 ;  /* 0x10000100182f7fae */ /* 0x0009e8000a901c6a */
[----:B------:R-:W-:Y:S01]  /*16a0*/  LDGSTS.E.BYPASS.128 [R49+0x10000], desc[UR42][R24.64+0x100], P5 ;  /* 0x1000010018317fae */ /* 0x000fe2000a901c6a */
[----:B--2---:R-:W-:-:S03]  /*16b0*/  CS2R R42, SRZ ;  /* 0x00000000002a7805 */ /* 0x004fc6000001ff00 */
[----:B------:R-:W-:Y:S01]  /*16c0*/  LDGSTS.E.BYPASS.128 [R51+0x10000], desc[UR42][R24.64+0x100], P5 ;  /* 0x1000010018337fae */ /* 0x000fe2000a901c6a */
[----:B---3--:R-:W-:-:S03]  /*16d0*/  CS2R R44, SRZ ;  /* 0x00000000002c7805 */ /* 0x008fc6000001ff00 */
[----:B------:R2:W-:Y:S01]  /*16e0*/  LDGSTS.E.BYPASS.128 [R53+0x10000], desc[UR42][R24.64+0x100], P5 ;  /* 0x1000010018357fae */ /* 0x0005e2000a901c6a */
[----:B----4-:R-:W-:-:S03]  /*16f0*/  CS2R R46, SRZ ;  /* 0x00000000002e7805 */ /* 0x010fc6000001ff00 */
[----:B------:R3:W-:Y:S04]  /*1700*/  LDGSTS.E.BYPASS.128 [R55+0x10000], desc[UR42][R24.64+0x100], P5 ;  /* 0x1000010018377fae */ /* 0x0007e8000a901c6a */
[----:B------:R4:W-:Y:S04]  /*1710*/  LDGSTS.E.BYPASS.128 [R57+0x10000], desc[UR42][R24.64+0x100], P5 ;  /* 0x1000010018397fae */ /* 0x0009e8000a901c6a */
[----:B------:R5:W-:Y:S01]  /*1720*/  LDGSTS.E.BYPASS.128 [R59+0x10000], desc[UR42][R24.64+0x100], P5 ;  /* 0x10000100183b7fae */ /* 0x000be2000a901c6a */
[----:B--2---:R-:W-:-:S03]  /*1730*/  CS2R R52, SRZ ;  /* 0x0000000000347805 */ /* 0x004fc6000001ff00 */
[----:B------:R2:W-:Y:S01]  /*1740*/  LDGSTS.E.BYPASS.128 [R61+0x10000], desc[UR42][R24.64+0x100], P5 ;  /* 0x10000100183d7fae */ /* 0x0005e2000a901c6a */
[----:B---3--:R-:W-:-:S03]  /*1750*/  CS2R R54, SRZ ;  /* 0x0000000000367805 */ /* 0x008fc6000001ff00 */
[----:B------:R3:W-:Y:S01]  /*1760*/  LDGSTS.E.BYPASS.128 [R63+0x10000], desc[UR42][R24.64+0x100], P5 ;  /* 0x10000100183f7fae */ /* 0x0007e2000a901c6a */
[----:B----4-:R-:W-:-:S03]  /*1770*/  CS2R R56, SRZ ;  /* 0x0000000000387805 */ /* 0x010fc6000001ff00 */
[----:B------:R4:W-:Y:S01]  /*1780*/  LDGSTS.E.BYPASS.128 [R65+0x10000], desc[UR42][R24.64+0x100], P5 ;  /* 0x1000010018417fae */ /* 0x0009e2000a901c6a */
[----:B-----5:R-:W-:-:S03]  /*1790*/  CS2R R58, SRZ ;  /* 0x00000000003a7805 */ /* 0x020fc6000001ff00 */
[----:B------:R5:W-:Y:S01]  /*17a0*/  LDGSTS.E.BYPASS.128 [R67+0x10000], desc[UR42][R24.64+0x100], P5 ;  /* 0x1000010018437fae */ /* 0x000be2000a901c6a */
[----:B--2---:R-:W-:-:S03]  /*17b0*/  CS2R R60, SRZ ;  /* 0x00000000003c7805 */ /* 0x004fc6000001ff00 */
[----:B------:R2:W-:Y:S01]  /*17c0*/  LDGSTS.E.BYPASS.128 [R69+0x10000], desc[UR42][R24.64+0x100], P5 ;  /* 0x1000010018457fae */ /* 0x0005e2000a901c6a */
[----:B---3--:R-:W-:-:S03]  /*17d0*/  CS2R R62, SRZ ;  /* 0x00000000003e7805 */ /* 0x008fc6000001ff00 */
[----:B------:R3:W-:Y:S01]  /*17e0*/  LDGSTS.E.BYPASS.128 [R71+0x10000], desc[UR42][R24.64+0x100], P5 ;  /* 0x1000010018477fae */ /* 0x0007e2000a901c6a */
[----:B----4-:R-:W-:-:S03]  /*17f0*/  CS2R R64, SRZ ;  /* 0x0000000000407805 */ /* 0x010fc6000001ff00 */
[----:B------:R4:W-:Y:S01]  /*1800*/  LDGSTS.E.BYPASS.128 [R73+0x10000], desc[UR42][R24.64+0x100], P5 ;  /* 0x1000010018497fae */ /* 0x0009e2000a901c6a */
[----:B------:R-:W-:Y:S02]  /*1810*/  ISETP.NE.U32.AND P5, PT, R48, RZ, PT ;  /* 0x000000ff3000720c */ /* 0x000fe40003fa5070 */
[----:B------:R-:W-:Y:S02]  /*1820*/  CS2R R48, SRZ ;  /* 0x0000000000307805 */ /* 0x000fe4000001ff00 */
[----:B-----5:R-:W-:Y:S01]  /*1830*/  CS2R R66, SRZ ;  /* 0x0000000000427805 */ /* 0x020fe2000001ff00 */
[----:B------:R-:W0:Y:S01]  /*1840*/  LDGDEPBAR ;  /* 0x00000000000079af */ /* 0x000e220000000000 */
[----:B--2---:R-:W-:-:S03]  /*1850*/  CS2R R68, SRZ ;  /* 0x0000000000447805 */ /* 0x004fc6000001ff00 */
[----:B------:R2:W-:Y:S01]  /*1860*/  LDGSTS.E.BYPASS.128 [R75+0x38000], desc[UR42][R26.64], P6 ;  /* 0x380000001a4b7fae */ /* 0x0005e2000b101c6a */
[----:B------:R-:W-:Y:S02]  /*1870*/  ISETP.NE.U32.AND P6, PT, R50, RZ, PT ;  /* 0x000000ff3200720c */ /* 0x000fe40003fc5070 */
[----:B------:R-:W-:Y:S02]  /*1880*/  CS2R R50, SRZ ;  /* 0x0000000000327805 */ /* 0x000fe4000001ff00 */
[----:B---3--:R-:W-:Y:S01]  /*1890*/  CS2R R70, SRZ ;  /* 0x0000000000467805 */ /* 0x008fe2000001ff00 */
[----:B------:R3:W-:Y:S01]  /*18a0*/  LDGSTS.E.BYPASS.128 [R77+0x38000], desc[UR42][R28.64], P0 ;  /* 0x380000001c4d7fae */ /* 0x0007e20008101c6a */
[----:B------:R-:W-:Y:S02]  /*18b0*/  ISETP.GE.AND P0, PT, R2, R89, PT ;  /* 0x000000590200720c */ /* 0x000fe40003f06270 */
[----:B------:R-:W-:Y:S02]  /*18c0*/  CS2R R88, SRZ ;  /* 0x0000000000587805 */ /* 0x000fe4000001ff00 */
[----:B----4-:R-:W-:Y:S01]  /*18d0*/  CS2R R24, SRZ ;  /* 0x0000000000187805 */ /* 0x010fe2000001ff00 */
[----:B------:R4:W-:Y:S01]  /*18e0*/  LDGSTS.E.BYPASS.128 [R79+0x38000], desc[UR42][R30.64], P3 ;  /* 0x380000001e4f7fae */ /* 0x0009e20009901c6a */
[----:B------:R-:W-:-:S03]  /*18f0*/  CS2R R72, SRZ ;  /* 0x0000000000487805 */ /* 0x000fc6000001ff00 */
[----:B------:R5:W-:Y:S01]  /*1900*/  LDGSTS.E.BYPASS.128 [R81+0x38000], desc[UR42][R32.64], P2 ;  /* 0x3800000020517fae */ /* 0x000be20009101c6a */
[----:B--2---:R-:W-:Y:S02]  /*1910*/  CS2R R26, SRZ ;  /* 0x00000000001a7805 */ /* 0x004fe4000001ff00 */
[----:B------:R-:W-:Y:S01]  /*1920*/  CS2R R74, SRZ ;  /* 0x00000000004a7805 */ /* 0x000fe2000001ff00 */
[----:B------:R2:W-:Y:S01]  /*1930*/  LDGSTS.E.BYPASS.128 [R83+0x38000], desc[UR42][R34.64], P4 ;  /* 0x3800000022537fae */ /* 0x0005e2000a101c6a */
[----:B---3--:R-:W-:Y:S02]  /*1940*/  CS2R R28, SRZ ;  /* 0x00000000001c7805 */ /* 0x008fe4000001ff00 */
[----:B------:R-:W-:Y:S01]  /*1950*/  CS2R R76, SRZ ;  /* 0x00000000004c7805 */ /* 0x000fe2000001ff00 */
[----:B------:R3:W-:Y:S01]  /*1960*/  LDGSTS.E.BYPASS.128 [R85+0x38000], desc[UR42][R36.64], P5 ;  /* 0x3800000024557fae */ /* 0x0007e2000a901c6a */
[----:B----4-:R-:W-:Y:S02]  /*1970*/  CS2R R30, SRZ ;  /* 0x00000000001e7805 */ /* 0x010fe4000001ff00 */
[----:B------:R-:W-:Y:S01]  /*1980*/  CS2R R78, SRZ ;  /* 0x00000000004e7805 */ /* 0x000fe2000001ff00 */
[----:B------:R4:W-:Y:S01]  /*1990*/  LDGSTS.E.BYPASS.128 [R87+0x38000], desc[UR42][R38.64], P6 ;  /* 0x3800000026577fae */ /* 0x0009e2000b101c6a */
[----:B-----5:R-:W-:-:S02]  /*19a0*/  CS2R R32, SRZ ;  /* 0x0000000000207805 */ /* 0x020fc4000001ff00 */
[----:B------:R-:W-:Y:S01]  /*19b0*/  CS2R R80, SRZ ;  /* 0x0000000000507805 */ /* 0x000fe2000001ff00 */
[----:B------:R5:W-:Y:S01]  /*19c0*/  LDGSTS.E.BYPASS.128 [R99+0x38000], desc[UR42][R40.64], P1 ;  /* 0x3800000028637fae */ /* 0x000be20008901c6a */
[----:B------:R-:W-:Y:S02]  /*19d0*/  ISETP.GE.AND P1, PT, R13, 0x80, PT ;  /* 0x000000800d00780c */ /* 0x000fe40003f26270 */
[----:B--2---:R-:W-:Y:S02]  /*19e0*/  CS2R R34, SRZ ;  /* 0x0000000000227805 */ /* 0x004fe4000001ff00 */
[----:B------:R-:W-:Y:S01]  /*19f0*/  CS2R R82, SRZ ;  /* 0x0000000000527805 */ /* 0x000fe2000001ff00 */
[----:B------:R-:W0:Y:S01]  /*1a00*/  LDGDEPBAR ;  /* 0x00000000000079af */ /* 0x000e220000000000 */
[----:B---3--:R-:W-:Y:S02]  /*1a10*/  CS2R R36, SRZ ;  /* 0x0000000000247805 */ /* 0x008fe4000001ff00 */
[----:B------:R-:W-:-:S02]  /*1a20*/  CS2R R84, SRZ ;  /* 0x0000000000547805 */ /* 0x000fc4000001ff00 */
[----:B----4-:R-:W-:Y:S02]  /*1a30*/  CS2R R38, SRZ ;  /* 0x0000000000267805 */ /* 0x010fe4000001ff00 */
[----:B------:R-:W-:Y:S02]  /*1a40*/  CS2R R86, SRZ ;  /* 0x0000000000567805 */ /* 0x000fe4000001ff00 */
[----:B-----5:R-:W-:Y:S02]  /*1a50*/  CS2R R98, SRZ ;  /* 0x0000000000627805 */ /* 0x020fe4000001ff00 */
[----:B------:R-:W-:Y:S01]  /*1a60*/  CS2R R40, SRZ ;  /* 0x0000000000287805 */ /* 0x000fe2000001ff00 */
[----:B-1----:R-:W-:Y:S06]  /*1a70*/  @!P1 BRA `(.L_x_0) ;  /* 0x0000001400e09947 */ /* 0x002fec0003800000 */
[----:B------:R-:W1:Y:S01]  /*1a80*/  LDC.64 R24, c[0x0][0x218] ;  /* 0x00008600ff187b82 */ /* 0x000e620000000a00 */
[----:B------:R-:W-:Y:S01]  /*1a90*/  IMAD.IADD R15, R15, 0x1, R12 ;  /* 0x000000010f0f7824 */ /* 0x000fe200078e020c */
[----:B------:R-:W-:Y:S01]  /*1aa0*/  SHF.R.S32.HI R12, RZ, 0x1f, R13 ;  /* 0x0000001fff0c7819 */ /* 0x000fe2000001140d */
[----:B------:R-:W-:Y:S01]  /*1ab0*/  VIADD R176, R10, 0xffffff00 ;  /* 0xffffff000ab07836 */ /* 0x000fe20000000000 */
[----:B------:R-:W-:Y:S01]  /*1ac0*/  SHF.R.S32.HI R10, RZ, 0x1f, R171 ;  /* 0x0000001fff0a7819 */ /* 0x000fe200000114ab */
[----:B------:R-:W-:Y:S01]  /*1ad0*/  IMAD.WIDE.U32 R8, R15, 0x2, R8 ;  /* 0x000000020f087825 */ /* 0x000fe200078e0008 */
[----:B------:R-:W-:Y:S02]  /*1ae0*/  LEA.HI R12, R12, R13, RZ, 0x7 ;  /* 0x0000000d0c0c7211 */ /* 0x000fe400078f38ff */
[----:B------:R-:W-:Y:S02]  /*1af0*/  CS2R R88, SRZ ;  /* 0x0000000000587805 */ /* 0x000fe4000001ff00 */
[C---:B------:R-:W-:Y:S01]  /*1b00*/  SHF.L.U64.HI R183, R171.reuse, 0x1, R10 ;  /* 0x00000001abb77819 */ /* 0x040fe2000001020a */
[----:B------:R-:W-:Y:S01]  /*1b10*/  IMAD.SHL.U32 R184, R171, 0x2, RZ ;  /* 0x00000002abb87824 */ /* 0x000fe200078e00ff */
[----:B------:R-:W-:Y:S01]  /*1b20*/  IADD3 R173, P2, R8, 0x200, RZ ;  /* 0x0000020008ad7810 */ /* 0x000fe20007f5e0ff */
[----:B------:R-:W-:Y:S01]  /*1b30*/  IMAD.SHL.U32 R182, R172, 0x2, RZ ;  /* 0x00000002acb67824 */ /* 0x000fe200078e00ff */
[----:B------:R-:W-:Y:S01]  /*1b40*/  SHF.R.S32.HI R8, RZ, 0x1f, R17 ;  /* 0x0000001fff087819 */ /* 0x000fe20000011411 */
[----:B------:R-:W-:Y:S01]  /*1b50*/  IMAD.SHL.U32 R186, R17, 0x2, RZ ;  /* 0x0000000211ba7824 */ /* 0x000fe200078e00ff */
[----:B------:R-:W-:Y:S01]  /*1b60*/  SHF.R.U32.HI R26, RZ, 0x5, R0 ;  /* 0x00000005ff1a7819 */ /* 0x000fe20000011600 */
[----:B------:R-:W-:Y:S01]  /*1b70*/  IMAD.X R200, RZ, RZ, R9, P2 ;  /* 0x000000ffffc87224 */ /* 0x000fe200010e0609 */
[----:B------:R-:W-:Y:S01]  /*1b80*/  SHF.R.S32.HI R15, RZ, 0x1f, R170 ;  /* 0x0000001fff0f7819 */ /* 0x000fe200000114aa */
[----:B------:R-:W-:Y:S01]  /*1b90*/  IMAD.SHL.U32 R188, R16, 0x2, RZ ;  /* 0x0000000210bc7824 */ /* 0x000fe200078e00ff */
[----:B------:R-:W-:Y:S01]  /*1ba0*/  SHF.R.S32.HI R177, RZ, 0x1f, R178 ;  /* 0x0000001fffb17819 */ /* 0x000fe200000114b2 */
[----:B------:R-:W-:Y:S01]  /*1bb0*/  IMAD.SHL.U32 R190, R14, 0x2, RZ ;  /* 0x000000020ebe7824 */ /* 0x000fe200078e00ff */
[----:B------:R-:W-:Y:S01]  /*1bc0*/  SHF.R.S32.HI R179, RZ, 0x1f, R180 ;  /* 0x0000001fffb37819 */ /* 0x000fe200000114b4 */
[----:B------:R-:W-:Y:S01]  /*1bd0*/  IMAD.SHL.U32 R192, R11, 0x2, RZ ;  /* 0x000000020bc07824 */ /* 0x000fe200078e00ff */
[----:B------:R-:W-:-:S02]  /*1be0*/  SHF.L.U64.HI R171, R17, 0x1, R8 ;  /* 0x0000000111ab7819 */ /* 0x000fc40000010208 */
[----:B------:R-:W-:Y:S02]  /*1bf0*/  CS2R R90, SRZ ;  /* 0x00000000005a7805 */ /* 0x000fe4000001ff00 */
[----:B-1----:R-:W-:Y:S02]  /*1c00*/  LEA R175, P1, R170, R24, 0x2 ;  /* 0x00000018aaaf7211 */ /* 0x002fe400078210ff */
[----:B------:R-:W-:Y:S02]  /*1c10*/  CS2R R92, SRZ ;  /* 0x00000000005c7805 */ /* 0x000fe4000001ff00 */
[----:B------:R-:W-:Y:S02]  /*1c20*/  SHF.R.S32.HI R199, RZ, 0x7, R12 ;  /* 0x00000007ffc77819 */ /* 0x000fe4000001140c */
[----:B------:R-:W-:Y:S02]  /*1c30*/  CS2R R94, SRZ ;  /* 0x00000000005e7805 */ /* 0x000fe4000001ff00 */
[----:B------:R-:W-:-:S02]  /*1c40*/  SHF.R.S32.HI R181, RZ, 0x1f, R172 ;  /* 0x0000001fffb57819 */ /* 0x000fc400000114ac */
[----:B------:R-:W-:Y:S02]  /*1c50*/  CS2R R96, SRZ ;  /* 0x0000000000607805 */ /* 0x000fe4000001ff00 */
[----:B------:R-:W-:Y:S02]  /*1c60*/  SHF.R.S32.HI R185, RZ, 0x1f, R16 ;  /* 0x0000001fffb97819 */ /* 0x000fe40000011410 */
[----:B------:R-:W-:Y:S02]  /*1c70*/  CS2R R98, SRZ ;  /* 0x0000000000627805 */ /* 0x000fe4000001ff00 */
[----:B------:R-:W-:Y:S02]  /*1c80*/  SHF.R.S32.HI R187, RZ, 0x1f, R14 ;  /* 0x0000001fffbb7819 */ /* 0x000fe4000001140e */
[----:B------:R-:W-:Y:S02]  /*1c90*/  CS2R R100, SRZ ;  /* 0x0000000000647805 */ /* 0x000fe4000001ff00 */
[----:B------:R-:W-:-:S02]  /*1ca0*/  SHF.R.S32.HI R8, RZ, 0x1f, R11 ;  /* 0x0000001fff087819 */ /* 0x000fc4000001140b */
[----:B------:R-:W-:Y:S02]  /*1cb0*/  CS2R R102, SRZ ;  /* 0x0000000000667805 */ /* 0x000fe4000001ff00 */
[----:B------:R-:W-:Y:S02]  /*1cc0*/  R2UR UR41, R26 ;  /* 0x000000001a2972ca */ /* 0x000fe400000e0000 */
[----:B------:R-:W-:Y:S02]  /*1cd0*/  CS2R R104, SRZ ;  /* 0x0000000000687805 */ /* 0x000fe4000001ff00 */
[----:B------:R-:W-:Y:S02]  /*1ce0*/  LEA.HI.X R174, R170, R25, R15, 0x2, P1 ;  /* 0x00000019aaae7211 */ /* 0x000fe400008f140f */
[----:B------:R-:W-:Y:S02]  /*1cf0*/  CS2R R106, SRZ ;  /* 0x00000000006a7805 */ /* 0x000fe4000001ff00 */
[C---:B------:R-:W-:Y:S01]  /*1d00*/  SHF.L.U64.HI R177, R178.reuse, 0x1, R177 ;  /* 0x00000001b2b17819 */ /* 0x040fe200000102b1 */
[----:B------:R-:W-:Y:S01]  /*1d10*/  IMAD.SHL.U32 R178, R178, 0x2, RZ ;  /* 0x00000002b2b27824 */ /* 0x000fe200078e00ff */
[C---:B------:R-:W-:Y:S01]  /*1d20*/  SHF.L.U64.HI R179, R180.reuse, 0x1, R179 ;  /* 0x00000001b4b37819 */ /* 0x040fe200000102b3 */
[----:B------:R-:W-:Y:S01]  /*1d30*/  IMAD.SHL.U32 R180, R180, 0x2, RZ ;  /* 0x00000002b4b47824 */ /* 0x000fe200078e00ff */
[----:B------:R-:W-:-:S02]  /*1d40*/  SHF.L.U64.HI R181, R172, 0x1, R181 ;  /* 0x00000001acb57819 */ /* 0x000fc400000102b5 */
[----:B------:R-:W-:Y:S02]  /*1d50*/  CS2R R108, SRZ ;  /* 0x00000000006c7805 */ /* 0x000fe4000001ff00 */
[----:B------:R-:W-:Y:S02]  /*1d60*/  SHF.L.U64.HI R185, R16, 0x1, R185 ;  /* 0x0000000110b97819 */ /* 0x000fe400000102b9 */
[----:B------:R-:W-:Y:S02]  /*1d70*/  CS2R R110, SRZ ;  /* 0x00000000006e7805 */ /* 0x000fe4000001ff00 */
[----:B------:R-:W-:Y:S02]  /*1d80*/  SHF.L.U64.HI R187, R14, 0x1, R187 ;  /* 0x000000010ebb7819 */ /* 0x000fe400000102bb */
[----:B------:R-:W-:Y:S02]  /*1d90*/  CS2R R112, SRZ ;  /* 0x0000000000707805 */ /* 0x000fe4000001ff00 */
[----:B------:R-:W-:-:S02]  /*1da0*/  SHF.L.U64.HI R189, R11, 0x1, R8 ;  /* 0x000000010bbd7819 */ /* 0x000fc40000010208 */
[----:B------:R-:W-:Y:S02]  /*1db0*/  CS2R R114, SRZ ;  /* 0x0000000000727805 */ /* 0x000fe4000001ff00 */
[----:B------:R-:W-:Y:S02]  /*1dc0*/  CS2R R116, SRZ ;  /* 0x0000000000747805 */ /* 0x000fe4000001ff00 */
[----:B------:R-:W-:Y:S02]  /*1dd0*/  CS2R R118, SRZ ;  /* 0x0000000000767805 */ /* 0x000fe4000001ff00 */
[----:B------:R-:W-:Y:S02]  /*1de0*/  CS2R R120, SRZ ;  /* 0x0000000000787805 */ /* 0x000fe4000001ff00 */
[----:B------:R-:W-:Y:S02]  /*1df0*/  CS2R R122, SRZ ;  /* 0x00000000007a7805 */ /* 0x000fe4000001ff00 */
[----:B------:R-:W-:-:S02]  /*1e00*/  CS2R R124, SRZ ;  /* 0x00000000007c7805 */ /* 0x000fc4000001ff00 */
        /* <DEDUP_REMOVED lines=45> */
[----:B------:R-:W-:Y:S01]  /*20e0*/  SHF.L.U64.HI R211, R170, 0x1, R15 ;  /* 0x00000001aad37819 */ /* 0x000fe2000001020f */
[----:B------:R-:W-:Y:S01]  /*20f0*/  VIADD R202, R199, 0xfffffffe ;  /* 0xfffffffec7ca7836 */ /* 0x000fe20000000000 */
[----:B------:R-:W-:Y:S01]  /*2100*/  UIADD3 UR44, UR5, 0x30000, URZ ;  /* 0x00030000052c7890 */ /* 0x000fe2000fffe03f */
[----:B------:R-:W-:Y:S01]  /*2110*/  UMOV UR7, 0x1 ;  /* 0x0000000100077882 */ /* 0x000fe20000000000 */
[----:B------:R-:W-:Y:S01]  /*2120*/  UMOV UR6, 0xffffffff ;  /* 0xffffffff00067882 */ /* 0x000fe20000000000 */
[----:B------:R-:W-:-:S09]  /*2130*/  UMOV UR4, URZ ;  /* 0x0000003f00047c82 */ /* 0x000fd20008000000 */
.L_x_1:
[----:B------:R-:W-:Y:S01]  /*2140*/  UIADD3 UR6, UR6, 0x1, URZ ;  /* 0x0000000106067890 */ /* 0x000fe2000fffe03f */
[----:B------:R-:W-:-:S04]  /*2150*/  DEPBAR.LE SB0, 0x2 ;  /* 0x000080800000791a */ /* 0x000fc80000000000 */
[----:B------:R-:W-:Y:S01]  /*2160*/  UISETP.GT.AND UP0, UPT, UR6, 0x2, UPT ;  /* 0x000000020600788c */ /* 0x000fe2000bf04270 */
[----:B------:R-:W-:Y:S01]  /*2170*/  BAR.SYNC.DEFER_BLOCKING 0x0 ;  /* 0x0000000000007b1d */ /* 0x000fe20000010000 */
[----:B------:R-:W-:Y:S01]  /*2180*/  USHF.L.U32 UR8, UR41, 0xb, URZ ;  /* 0x0000000b29087899 */ /* 0x000fe2000800063f */
[-C--:B------:R-:W-:Y:S01]  /*2190*/  ISETP.GE.AND P2, PT, R19, R176.reuse, PT ;  /* 0x000000b01300720c */ /* 0x080fe20003f46270 */
[----:B------:R-:W-:Y:S01]  /*21a0*/  USEL UR6, UR6, URZ, !UP0 ;  /* 0x0000003f06067287 */ /* 0x000fe2000c000000 */
[----:B------:R-:W-:Y:S01]  /*21b0*/  ISETP.LE.AND P1, PT, R202, UR4, PT ;  /* 0x00000004ca007c0c */ /* 0x000fe2000bf23270 */
[----:B------:R-:W-:Y:S01]  /*21c0*/  ULOP3.LUT UR8, UR8, 0x2000, URZ, 0xc0, !UPT ;  /* 0x0000200008087892 */ /* 0x000fe2000f8ec03f */
[----:B------:R-:W-:Y:S01]  /*21d0*/  SEL R8, RZ, 0x10, P2 ;  /* 0x00000010ff087807 */ /* 0x000fe20001000000 */
[----:B------:R-:W-:Y:S01]  /*21e0*/  ULEA UR40, UR6, UR5, 0x10 ;  /* 0x0000000506287291 */ /* 0x000fe2000f8e803f */
[-C--:B------:R-:W-:Y:S01]  /*21f0*/  ISETP.GE.AND P2, PT, R5, R176.reuse, PT ;  /* 0x000000b00500720c */ /* 0x080fe20003f46270 */
[----:B------:R-:W-:Y:S01]  /*2200*/  ULEA UR28, UR6, UR44, 0xf ;  /* 0x0000002c061c7291 */ /* 0x000fe2000f8e783f */
[----:B------:R-:W-:Y:S01]  /*2210*/  SEL R8, R8, RZ, !P1 ;  /* 0x000000ff08087207 */ /* 0x000fe20004800000 */
[----:B------:R-:W-:Y:S01]  /*2220*/  UIADD3 UR40, UR40, UR8, URZ ;  /* 0x0000000828287290 */ /* 0x000fe2000fffe03f */
[----:B------:R-:W-:Y:S01]  /*2230*/  SEL R9, RZ, 0x10, P2 ;  /* 0x00000010ff097807 */ /* 0x000fe20001000000 */
[----:B------:R-:W-:Y:S01]  /*2240*/  USHF.R.U32.HI UR9, URZ, 0x4, UR28 ;  /* 0x000000043f097899 */ /* 0x000fe2000801161c */
[----:B------:R-:W-:Y:S01]  /*2250*/  ISETP.NE.U32.AND P2, PT, R8, RZ, PT ;  /* 0x000000ff0800720c */ /* 0x000fe20003f45070 */
[----:B------:R-:W-:Y:S01]  /*2260*/  USHF.R.U32.HI UR8, URZ, 0x4, UR40 ;  /* 0x000000043f087899 */ /* 0x000fe20008011628 */
[----:B------:R-:W-:Y:S01]  /*2270*/  SEL R9, R9, RZ, !P1 ;  /* 0x000000ff09097207 */ /* 0x000fe20004800000 */
[----:B------:R-:W-:Y:S01]  /*2280*/  USGXT.U32 UR9, UR9, 0xe ;  /* 0x0000000e0909789a */ /* 0x000fe20008000000 */
[-C--:B------:R-:W-:Y:S01]  /*2290*/  ISETP.GE.AND P3, PT, R165, R176.reuse, PT ;  /* 0x000000b0a500720c */ /* 0x080fe20003f66270 */
[----:B------:R-:W-:Y:S01]  /*22a0*/  USGXT.U32 UR8, UR8, 0xe ;  /* 0x0000000e0808789a */ /* 0x000fe20008000000 */
[----:B------:R-:W-:Y:S01]  /*22b0*/  ISETP.NE.U32.AND P4, PT, R9, RZ, PT ;  /* 0x000000ff0900720c */ /* 0x000fe20003f85070 */
[----:B------:R-:W-:Y:S01]  /*22c0*/  ULOP3.LUT UR38, UR9, 0x4000000, URZ, 0xfc, !UPT ;  /* 0x0400000009267892 */ /* 0x000fe2000f8efc3f */
[----:B------:R-:W-:Y:S01]  /*22d0*/  IMAD.MOV.U32 R8, RZ, RZ, R173 ;  /* 0x000000ffff087224 */ /* 0x000fe200078e00ad */
[----:B------:R-:W-:Y:S01]  /*22e0*/  ULOP3.LUT UR36, UR8, 0x8000000, URZ, 0xfc, !UPT ;  /* 0x0800000008247892 */ /* 0x000fe2000f8efc3f */
[----:B------:R-:W-:Y:S01]  /*22f0*/  WARPGROUP.ARRIVE ;  /* 0x00000000000079c5 */ /* 0x000fe20000000000 */
[----:B------:R-:W-:Y:S01]  /*2300*/  UMOV UR39, 0x40000040 ;  /* 0x4000004000277882 */ /* 0x000fe20000000000 */
[----:B------:R-:W-:Y:S01]  /*2310*/  UMOV UR37, 0x40000040 ;  /* 0x4000004000257882 */ /* 0x000fe20000000000 */
[----:B------:R-:W-:Y:S01]  /*2320*/  UIADD3 UR9, UR28, 0x800, URZ ;  /* 0x000008001c097890 */ /* 0x000fe2000fffe03f */
[----:B------:R-:W-:Y:S01]  /*2330*/  IMAD.MOV.U32 R9, RZ, RZ, R200 ;  /* 0x000000ffff097224 */ /* 0x000fe200078e00c8 */
[----:B------:R-:W-:Y:S01]  /*2340*/  UIADD3 UR8, UR40, 0x20, URZ ;  /* 0x0000002028087890 */ /* 0x000fe2000fffe03f */
[----:B------:R-:W-:Y:S01]  /*2350*/  SEL R10, RZ, 0x10, P3 ;  /* 0x00000010ff0a7807 */ /* 0x000fe20001800000 */
[----:B------:R-:W-:Y:S01]  /*2360*/  USHF.R.U32.HI UR9, URZ, 0x4, UR9 ;  /* 0x000000043f097899 */ /* 0x000fe20008011609 */
[----:B------:R-:W-:Y:S01]  /*2370*/  HGMMA.64x128x16.F32 R88, gdesc[UR36].tnspB, R88 ;  /* 0x41e00000245879f0 */ /* 0x000fe20008700858 */
[----:B------:R-:W-:Y:S01]  /*2380*/  USHF.R.U32.HI UR8, URZ, 0x4, UR8 ;  /* 0x000000043f087899 */ /* 0x000fe20008011608 */
[----:B------:R-:W-:Y:S01]  /*2390*/  SEL R10, R10, RZ, !P1 ;  /* 0x000000ff0a0a7207 */ /* 0x000fe20004800000 */
[----:B------:R-:W-:Y:S01]  /*23a0*/  USGXT.U32 UR9, UR9, 0xe ;  /* 0x0000000e0909789a */ /* 0x000fe20008000000 */
[-C--:B------:R-:W-:Y:S01]  /*23b0*/  ISETP.GE.AND P5, PT, R166, R176.reuse, PT ;  /* 0x000000b0a600720c */ /* 0x080fe20003fa6270 */
[----:B------:R-:W-:Y:S01]  /*23c0*/  USGXT.U32 UR8, UR8, 0xe ;  /* 0x0000000e0808789a */ /* 0x000fe20008000000 */
[----:B------:R-:W-:Y:S01]  /*23d0*/  ISETP.NE.U32.AND P3, PT, R10, RZ, PT ;  /* 0x000000ff0a00720c */ /* 0x000fe20003f65070 */
[----:B------:R-:W-:Y:S01]  /*23e0*/  ULOP3.LUT UR34, UR9, 0x4000000, URZ, 0xfc, !UPT ;  /* 0x0400000009227892 */ /* 0x000fe2000f8efc3f */
[----:B------:R-:W-:Y:S01]  /*23f0*/  SEL R10, RZ, 0x10, P5 ;  /* 0x00000010ff0a7807 */ /* 0x000fe20002800000 */
[----:B------:R-:W-:Y:S01]  /*2400*/  ULOP3.LUT UR32, UR8, 0x8000000, URZ, 0xfc, !UPT ;  /* 0x0800000008207892 */ /* 0x000fe2000f8efc3f */
[----:B------:R-:W-:Y:S01]  /*2410*/  ISETP.GE.AND P5, PT, R3, R176, PT ;  /* 0x000000b00300720c */ /* 0x000fe20003fa6270 */
[----:B------:R-:W-:Y:S01]  /*2420*/  UMOV UR35, 0x40000040 ;  /* 0x4000004000237882 */ /* 0x000fe20000000000 */
[----:B------:R-:W-:Y:S01]  /*2430*/  UMOV UR33, 0x40000040 ;  /* 0x4000004000217882 */ /* 0x000fe20000000000 */
[----:B------:R-:W-:Y:S01]  /*2440*/  UIADD3 UR9, UR28, 0x1000, URZ ;  /* 0x000010001c097890 */ /* 0x000fe2000fffe03f */
[----:B------:R-:W-:Y:S01]  /*2450*/  IADD3 R12, P6, R175, R192, RZ ;  /* 0x000000c0af0c7210 */ /* 0x000fe20007fde0ff */
[----:B------:R-:W-:Y:S01]  /*2460*/  UIADD3 UR8, UR40, 0x40, URZ ;  /* 0x0000004028087890 */ /* 0x000fe2000fffe03f */
[----:B------:R-:W-:Y:S01]  /*2470*/  SEL R10, R10, RZ, !P1 ;  /* 0x000000ff0a0a7207 */ /* 0x000fe20004800000 */
[----:B------:R-:W-:-:S02]  /*2480*/  USHF.R.U32.HI UR9, URZ, 0x4, UR9 ;  /* 0x000000043f097899 */ /* 0x000fc40008011609 */
[----:B------:R-:W-:Y:S02]  /*2490*/  USHF.R.U32.HI UR8, URZ, 0x4, UR8 ;  /* 0x000000043f087899 */ /* 0x000fe40008011608 */
[----:B------:R-:W-:Y:S02]  /*24a0*/  USGXT.U32 UR9, UR9, 0xe ;  /* 0x0000000e0909789a */ /* 0x000fe40008000000 */
[----:B------:R-:W-:Y:S02]  /*24b0*/  USGXT.U32 UR8, UR8, 0xe ;  /* 0x0000000e0808789a */ /* 0x000fe40008000000 */
[----:B------:R-:W-:Y:S02]  /*24c0*/  ULOP3.LUT UR10, UR9, 0x4000000, URZ, 0xfc, !UPT ;  /* 0x04000000090a7892 */ /* 0x000fe4000f8efc3f */
[----:B------:R-:W-:Y:S01]  /*24d0*/  ULOP3.LUT UR8, UR8, 0x8000000, URZ, 0xfc, !UPT ;  /* 0x0800000008087892 */ /* 0x000fe2000f8efc3f */
[----:B------:R-:W-:Y:S01]  /*24e0*/  UMOV UR11, 0x40000040 ;  /* 0x40000040000b7882 */ /* 0x000fe20000000000 */
        /* <DEDUP_REMOVED lines=12> */
[----:B------:R-:W-:-:S02]  /*25b0*/  UIADD3 UR7, UR7, 0x1, URZ ;  /* 0x0000000107077890 */ /* 0x000fc4000fffe03f */
[----:B------:R-:W-:Y:S02]  /*25c0*/  UIADD3 UR4, UR4, 0x1, URZ ;  /* 0x0000000104047890 */ /* 0x000fe4000fffe03f */
[----:B------:R-:W-:-:S04]  /*25d0*/  UISETP.GT.AND UP0, UPT, UR7, 0x2, UPT ;  /* 0x000000020700788c */ /* 0x000fc8000bf04270 */
[----:B------:R-:W-:Y:S01]  /*25e0*/  USEL UR7, UR7, URZ, !UP0 ;  /* 0x0000003f07077287 */ /* 0x000fe2000c000000 */
[----:B------:R-:W-:Y:S01]  /*25f0*/  HGMMA.64x128x16.F32 R88, gdesc[UR32].tnspB, R88 ;  /* 0x41e00000205879f0 */ /* 0x000fe20008700858 */
[----:B------:R-:W-:-:S11]  /*2600*/  UMOV UR33, 0x40000040 ;  /* 0x4000004000217882 */ /* 0x000fd60000000000 */
[----:B------:R-:W-:Y:S01]  /*2610*/  HGMMA.64x128x16.F32 R88, gdesc[UR8].tnspB, R88 ;  /* 0x41e00000085879f0 */ /* 0x000fe20008700858 */
[----:B------:R-:W-:Y:S02]  /*2620*/  UIADD3 UR9, UR28, 0x1800, URZ ;  /* 0x000018001c097890 */ /* 0x000fe4000fffe03f */
[----:B------:R-:W-:Y:S02]  /*2630*/  UIADD3 UR8, UR40, 0x60, URZ ;  /* 0x0000006028087890 */ /* 0x000fe4000fffe03f */
[----:B------:R-:W-:Y:S02]  /*2640*/  USHF.R.U32.HI UR9, URZ, 0x4, UR9 ;  /* 0x000000043f097899 */ /* 0x000fe40008011609 */
[----:B------:R-:W-:Y:S02]  /*2650*/  USHF.R.U32.HI UR8, URZ, 0x4, UR8 ;  /* 0x000000043f087899 */ /* 0x000fe40008011608 */
[----:B------:R-:W-:Y:S02]  /*2660*/  USGXT.U32 UR9, UR9, 0xe ;  /* 0x0000000e0909789a */ /* 0x000fe40008000000 */
[----:B------:R-:W-:-:S02]  /*2670*/  USGXT.U32 UR8, UR8, 0xe ;  /* 0x0000000e0808789a */ /* 0x000fc40008000000 */
[----:B------:R-:W-:Y:S02]  /*2680*/  ULOP3.LUT UR14, UR9, 0x4000000, URZ, 0xfc, !UPT ;  /* 0x04000000090e7892 */ /* 0x000fe4000f8efc3f */
[----:B------:R-:W-:Y:S02]  /*2690*/  ULOP3.LUT UR12, UR8, 0x8000000, URZ, 0xfc, !UPT ;  /* 0x08000000080c7892 */ /* 0x000fe4000f8efc3f */
[----:B------:R-:W-:Y:S02]  /*26a0*/  UIADD3 UR9, UR28, 0x2000, URZ ;  /* 0x000020001c097890 */ /* 0x000fe4000fffe03f */
[----:B------:R-:W-:Y:S02]  /*26b0*/  UIADD3 UR8, UR40, 0x8000, URZ ;  /* 0x0000800028087890 */ /* 0x000fe4000fffe03f */
[----:B------:R-:W-:Y:S02]  /*26c0*/  USHF.R.U32.HI UR9, URZ, 0x4, UR9 ;  /* 0x000000043f097899 */ /* 0x000fe40008011609 */
[----:B------:R-:W-:-:S02]  /*26d0*/  USHF.R.U32.HI UR8, URZ, 0x4, UR8 ;  /* 0x000000043f087899 */ /* 0x000fc40008011608 */
[----:B------:R-:W-:Y:S02]  /*26e0*/  USGXT.U32 UR9, UR9, 0xe ;  /* 0x0000000e0909789a */ /* 0x000fe40008000000 */
[----:B------:R-:W-:Y:S02]  /*26f0*/  USGXT.U32 UR8, UR8, 0xe ;  /* 0x0000000e0808789a */ /* 0x000fe40008000000 */
[----:B------:R-:W-:Y:S02]  /*2700*/  ULOP3.LUT UR18, UR9, 0x4000000, URZ, 0xfc, !UPT ;  /* 0x0400000009127892 */ /* 0x000fe4000f8efc3f */
[----:B------:R-:W-:Y:S02]  /*2710*/  ULOP3.LUT UR16, UR8, 0x8000000, URZ, 0xfc, !UPT ;  /* 0x0800000008107892 */ /* 0x000fe4000f8efc3f */
[----:B------:R-:W-:Y:S02]  /*2720*/  UIADD3 UR9, UR28, 0x2800, URZ ;  /* 0x000028001c097890 */ /* 0x000fe4000fffe03f */
[----:B------:R-:W-:-:S02]  /*2730*/  UIADD3 UR8, UR40, 0x8020, URZ ;  /* 0x0000802028087890 */ /* 0x000fc4000fffe03f */
[----:B------:R-:W-:Y:S02]  /*2740*/  USHF.R.U32.HI UR9, URZ, 0x4, UR9 ;  /* 0x000000043f097899 */ /* 0x000fe40008011609 */
[----:B------:R-:W-:Y:S02]  /*2750*/  USHF.R.U32.HI UR8, URZ, 0x4, UR8 ;  /* 0x000000043f087899 */ /* 0x000fe40008011608 */
[----:B------:R-:W-:Y:S02]  /*2760*/  USGXT.U32 UR9, UR9, 0xe ;  /* 0x0000000e0909789a */ /* 0x000fe40008000000 */
[----:B------:R-:W-:Y:S02]  /*2770*/  USGXT.U32 UR8, UR8, 0xe ;  /* 0x0000000e0808789a */ /* 0x000fe40008000000 */
[----:B------:R-:W-:Y:S02]  /*2780*/  ULOP3.LUT UR22, UR9, 0x4000000, URZ, 0xfc, !UPT ;  /* 0x0400000009167892 */ /* 0x000fe4000f8efc3f */
[----:B------:R-:W-:-:S02]  /*2790*/  ULOP3.LUT UR20, UR8, 0x8000000, URZ, 0xfc, !UPT ;  /* 0x0800000008147892 */ /* 0x000fc4000f8efc3f */
        /* <DEDUP_REMOVED lines=15> */
[----:B------:R-:W-:-:S03]  /*2890*/  ULOP3.LUT UR30, UR9, 0x4000000, URZ, 0xfc, !UPT ;  /* 0x04000000091e7892 */ /* 0x000fc6000f8efc3f */
[----:B------:R-:W-:Y:S01]  /*28a0*/  UMOV UR9, 0x40000040 ;  /* 0x4000004000097882 */ /* 0x000fe20000000000 */
[----:B------:R-:W-:Y:S01]  /*28b0*/  HGMMA.64x128x16.F32 R88, gdesc[UR12].tnspB, R88 ;  /* 0x41e000000c5879f0 */ /* 0x000fe20008700858 */
[----:B------:R-:W-:Y:S01]  /*28c0*/  UIADD3 UR12, UR40, 0x4000, URZ ;  /* 0x00004000280c7890 */ /* 0x000fe2000fffe03f */
[----:B------:R-:W-:-:S03]  /*28d0*/  UMOV UR13, 0x40000040 ;  /* 0x40000040000d7882 */ /* 0x000fc60000000000 */
[----:B------:R-:W-:-:S04]  /*28e0*/  USHF.R.U32.HI UR8, URZ, 0x4, UR12 ;  /* 0x000000043f087899 */ /* 0x000fc8000801160c */
[----:B------:R-:W-:-:S04]  /*28f0*/  USGXT.U32 UR8, UR8, 0xe ;  /* 0x0000000e0808789a */ /* 0x000fc80008000000 */
[----:B------:R-:W-:Y:S02]  /*2900*/  ULOP3.LUT UR36, UR8, 0x8000000, URZ, 0xfc, !UPT ;  /* 0x0800000008247892 */ /* 0x000fe4000f8efc3f */
[----:B------:R-:W-:-:S04]  /*2910*/  UIADD3 UR8, UR40, 0x4020, URZ ;  /* 0x0000402028087890 */ /* 0x000fc8000fffe03f */
[----:B------:R-:W-:-:S04]  /*2920*/  USHF.R.U32.HI UR8, URZ, 0x4, UR8 ;  /* 0x000000043f087899 */ /* 0x000fc80008011608 */
[----:B------:R-:W-:-:S04]  /*2930*/  USGXT.U32 UR8, UR8, 0xe ;  /* 0x0000000e0808789a */ /* 0x000fc80008000000 */
[----:B------:R-:W-:Y:S02]  /*2940*/  ULOP3.LUT UR32, UR8, 0x8000000, URZ, 0xfc, !UPT ;  /* 0x0800000008207892 */ /* 0x000fe4000f8efc3f */
[----:B------:R-:W-:-:S04]  /*2950*/  UIADD3 UR8, UR40, 0x4040, URZ ;  /* 0x0000404028087890 */ /* 0x000fc8000fffe03f */
[----:B------:R-:W-:-:S04]  /*2960*/  USHF.R.U32.HI UR8, URZ, 0x4, UR8 ;  /* 0x000000043f087899 */ /* 0x000fc80008011608 */
[----:B------:R-:W-:-:S04]  /*2970*/  USGXT.U32 UR8, UR8, 0xe ;  /* 0x0000000e0808789a */ /* 0x000fc80008000000 */
[----:B------:R-:W-:Y:S01]  /*2980*/  ULOP3.LUT UR8, UR8, 0x8000000, URZ, 0xfc, !UPT ;  /* 0x0800000008087892 */ /* 0x000fe2000f8efc3f */
[----:B------:R-:W-:Y:S01]  /*2990*/  HGMMA.64x128x16.F32 R88, gdesc[UR16].tnspB, R88 ;  /* 0x41e00000105879f0 */ /* 0x000fe20008700858 */
[----:B------:R-:W-:-:S11]  /*29a0*/  UMOV UR17, 0x40000040 ;  /* 0x4000004000117882 */ /* 0x000fd60000000000 */
[----:B------:R-:W-:Y:S01]  /*29b0*/  HGMMA.64x128x16.F32 R88, gdesc[UR20].tnspB, R88 ;  /* 0x41e00000145879f0 */ /* 0x000fe20008700858 */
[----:B------:R-:W-:-:S11]  /*29c0*/  UMOV UR21, 0x40000040 ;  /* 0x4000004000157882 */ /* 0x000fd60000000000 */
[----:B------:R-:W-:Y:S01]  /*29d0*/  HGMMA.64x128x16.F32 R88, gdesc[UR24].tnspB, R88 ;  /* 0x41e00000185879f0 */ /* 0x000fe20008700858 */
[----:B------:R-:W-:-:S11]  /*29e0*/  UMOV UR25, 0x40000040 ;  /* 0x4000004000197882 */ /* 0x000fd60000000000 */
[----:B------:R-:W-:Y:S01]  /*29f0*/  HGMMA.64x128x16.F32 R88, gdesc[UR28].tnspB, R88 ;  /* 0x41e000001c5879f0 */ /* 0x000fe20008700858 */
[----:B------:R-:W-:-:S11]  /*2a00*/  UMOV UR29, 0x40000040 ;  /* 0x40000040001d7882 */ /* 0x000fd60000000000 */
[----:B------:R-:W-:-:S12]  /*2a10*/  HGMMA.64x128x16.F32 R24, gdesc[UR36].tnspB, R24 ;  /* 0x41e00000241879f0 */ /* 0x000fd80008700818 */
[----:B------:R-:W-:-:S12]  /*2a20*/  HGMMA.64x128x16.F32 R24, gdesc[UR32].tnspB, R24 ;  /* 0x41e00000201879f0 */ /* 0x000fd80008700818 */
[----:B------:R-:W-:Y:S01]  /*2a30*/  HGMMA.64x128x16.F32 R24, gdesc[UR8].tnspB, R24 ;  /* 0x41e00000081879f0 */ /* 0x000fe20008700818 */
[----:B------:R-:W-:-:S04]  /*2a40*/  UIADD3 UR8, UR40, 0x4060, URZ ;  /* 0x0000406028087890 */ /* 0x000fc8000fffe03f */
        /* <DEDUP_REMOVED lines=11> */
[----:B------:R-:W-:Y:S02]  /*2b00*/  UIADD3 UR8, UR40, 0xc040, URZ ;  /* 0x0000c04028087890 */ /* 0x000fe4000fffe03f */
[----:B------:R-:W-:Y:S02]  /*2b10*/  UIADD3 UR40, UR40, 0xc060, URZ ;  /* 0x0000c06028287890 */ /* 0x000fe4000fffe03f */
[----:B------:R-:W-:-:S04]  /*2b20*/  USHF.R.U32.HI UR8, URZ, 0x4, UR8 ;  /* 0x000000043f087899 */ /* 0x000fc80008011608 */
[----:B------:R-:W-:-:S04]  /*2b30*/  USGXT.U32 UR8, UR8, 0xe ;  /* 0x0000000e0808789a */ /* 0x000fc80008000000 */
[----:B------:R-:W-:Y:S02]  /*2b40*/  ULOP3.LUT UR24, UR8, 0x8000000, URZ, 0xfc, !UPT ;  /* 0x0800000008187892 */ /* 0x000fe4000f8efc3f */
[----:B------:R-:W-:-:S04]  /*2b50*/  USHF.R.U32.HI UR8, URZ, 0x4, UR40 ;  /* 0x000000043f087899 */ /* 0x000fc80008011628 */
[----:B------:R-:W-:-:S04]  /*2b60*/  USGXT.U32 UR8, UR8, 0xe ;  /* 0x0000000e0808789a */ /* 0x000fc80008000000 */
[----:B------:R-:W-:Y:S02]  /*2b70*/  ULOP3.LUT UR28, UR8, 0x8000000, URZ, 0xfc, !UPT ;  /* 0x08000000081c7892 */ /* 0x000fe4000f8efc3f */
[----:B------:R-:W-:-:S06]  /*2b80*/  ULEA UR8, UR7, UR5, 0x10 ;  /* 0x0000000507087291 */ /* 0x000fcc000f8e803f */
[----:B------:R-:W-:Y:S02]  /*2b90*/  LEA R11, R18, UR8, 0x1 ;  /* 0x00000008120b7c11 */ /* 0x000fe4000f8e08ff */
[----:B------:R-:W-:Y:S02]  /*2ba0*/  LEA R13, R21, UR8, 0x1 ;  /* 0x00000008150d7c11 */ /* 0x000fe4000f8e08ff */
[----:B------:R-:W-:Y:S02]  /*2bb0*/  LEA R15, R22, UR8, 0x1 ;  /* 0x00000008160f7c11 */ /* 0x000fe4000f8e08ff */
[----:B------:R-:W-:Y:S02]  /*2bc0*/  LEA R17, R23, UR8, 0x1 ;  /* 0x0000000817117c11 */ /* 0x000fe4000f8e08ff */
[----:B------:R-:W-:Y:S02]  /*2bd0*/  LEA R173, R152, UR8, 0x1 ;  /* 0x0000000898ad7c11 */ /* 0x000fe4000f8e08ff */
[----:B------:R-:W-:-:S02]  /*2be0*/  LEA R201, R153, UR8, 0x1 ;  /* 0x0000000899c97c11 */ /* 0x000fc4000f8e08ff */
[----:B------:R-:W-:Y:S02]  /*2bf0*/  LEA R203, R155, UR8, 0x1 ;  /* 0x000000089bcb7c11 */ /* 0x000fe4000f8e08ff */
[----:B------:R-:W-:Y:S02]  /*2c00*/  LEA R205, R191, UR8, 0x1 ;  /* 0x00000008bfcd7c11 */ /* 0x000fe4000f8e08ff */
[----:B------:R-:W-:Y:S02]  /*2c10*/  LEA R207, R193, UR8, 0x1 ;  /* 0x00000008c1cf7c11 */ /* 0x000fe4000f8e08ff */
[----:B------:R-:W-:Y:S01]  /*2c20*/  LEA R209, R194, UR8, 0x1 ;  /* 0x00000008c2d17c11 */ /* 0x000fe2000f8e08ff */
[----:B------:R-:W-:-:S12]  /*2c30*/  HGMMA.64x128x16.F32 R24, gdesc[UR12].tnspB, R24 ;  /* 0x41e000000c1879f0 */ /* 0x000fd80008700818 */
[----:B------:R-:W-:-:S12]  /*2c40*/  HGMMA.64x128x16.F32 R24, gdesc[UR16].tnspB, R24 ;  /* 0x41e00000101879f0 */ /* 0x000fd80008700818 */
[----:B------:R-:W-:-:S12]  /*2c50*/  HGMMA.64x128x16.F32 R24, gdesc[UR20].tnspB, R24 ;  /* 0x41e00000141879f0 */ /* 0x000fd80008700818 */
[----:B------:R-:W-:-:S12]  /*2c60*/  HGMMA.64x128x16.F32 R24, gdesc[UR24].tnspB, R24 ;  /* 0x41e00000181879f0 */ /* 0x000fd80008700818 */
[----:B------:R-:W-:Y:S03]  /*2c70*/  HGMMA.64x128x16.F32 R24, gdesc[UR28].tnspB, R24, gsb0 ;  /* 0x41e000001c1879f0 */ /* 0x000fe60008000818 */
[----:B------:R-:W-:Y:S02]  /*2c80*/  WARPGROUP.DEPBAR.LE gsb0, 0x1 ;  /* 0x00008000000079c5 */ /* 0x000fe40000010100 */
[----:B------:R-:W-:Y:S06]  /*2c90*/  BAR.SYNC.DEFER_BLOCKING 0x0 ;  /* 0x0000000000007b1d */ /* 0x000fec0000010000 */
[----:B------:R-:W-:Y:S01]  /*2ca0*/  @!PT LDS RZ, [RZ] ;  /* 0x00000000fffff984 */ /* 0x000fe20000000800 */
[----:B------:R-:W-:Y:S01]  /*2cb0*/  @!PT LDS RZ, [RZ] ;  /* 0x00000000fffff984 */ /* 0x000fe20000000800 */
[----:B------:R-:W-:Y:S01]  /*2cc0*/  @!PT LDS RZ, [RZ] ;  /* 0x00000000fffff984 */ /* 0x000fe20000000800 */
[----:B------:R1:W-:Y:S04]  /*2cd0*/  LDGSTS.E.BYPASS.128 [R11], desc[UR42][R8.64], P2 ;  /* 0x00000000080b7fae */ /* 0x0003e80009101c6a */
[----:B------:R2:W-:Y:S04]  /*2ce0*/  LDGSTS.E.BYPASS.128 [R13], desc[UR42][R8.64], P2 ;  /* 0x00000000080d7fae */ /* 0x0005e80009101c6a */
[----:B------:R3:W-:Y:S01]  /*2cf0*/  LDGSTS.E.BYPASS.128 [R15], desc[UR42][R8.64], P2 ;  /* 0x00000000080f7fae */ /* 0x0007e20009101c6a */
[----:B-1----:R-:W-:-:S03]  /*2d00*/  LEA R11, R154, UR8, 0x1 ;  /* 0x000000089a0b7c11 */ /* 0x002fc6000f8e08ff */
[----:B------:R1:W-:Y:S01]  /*2d10*/  LDGSTS.E.BYPASS.128 [R17], desc[UR42][R8.64], P2 ;  /* 0x0000000008117fae */ /* 0x0003e20009101c6a */
[----:B--2---:R-:W-:-:S03]  /*2d20*/  IMAD.X R13, R174, 0x1, R189, P6 ;  /* 0x00000001ae0d7824 */ /* 0x004fc600030e06bd */
[----:B------:R2:W-:Y:S01]  /*2d30*/  LDGSTS.E.BYPASS.128 [R173], desc[UR42][R8.64], P2 ;  /* 0x0000000008ad7fae */ /* 0x0005e20009101c6a */
[----:B---3--:R-:W-:-:S03]  /*2d40*/  LEA R15, R195, UR8, 0x1 ;  /* 0x00000008c30f7c11 */ /* 0x008fc6000f8e08ff */
[----:B------:R3:W-:Y:S04]  /*2d50*/  LDGSTS.E.BYPASS.128 [R201], desc[UR42][R8.64], P2 ;  /* 0x0000000008c97fae */ /* 0x0007e80009101c6a */
[----:B------:R4:W-:Y:S01]  /*2d60*/  LDGSTS.E.BYPASS.128 [R11], desc[UR42][R8.64], P2 ;  /* 0x00000000080b7fae */ /* 0x0009e20009101c6a */
[----:B-1----:R-:W-:-:S03]  /*2d70*/  LEA R17, R196, UR8, 0x1 ;  /* 0x00000008c4117c11 */ /* 0x002fc6000f8e08ff */
[----:B------:R1:W-:Y:S01]  /*2d80*/  LDGSTS.E.BYPASS.128 [R203], desc[UR42][R8.64], P2 ;  /* 0x0000000008cb7fae */ /* 0x0003e20009101c6a */
[----:B--2---:R-:W-:-:S03]  /*2d90*/  LEA R173, R197, UR8, 0x1 ;  /* 0x00000008c5ad7c11 */ /* 0x004fc6000f8e08ff */
[----:B------:R2:W-:Y:S01]  /*2da0*/  LDGSTS.E.BYPASS.128 [R205], desc[UR42][R8.64], P2 ;  /* 0x0000000008cd7fae */ /* 0x0005e20009101c6a */
[----:B---3--:R-:W-:-:S03]  /*2db0*/  LEA R201, R198, UR8, 0x1 ;  /* 0x00000008c6c97c11 */ /* 0x008fc6000f8e08ff */
[----:B------:R3:W-:Y:S01]  /*2dc0*/  LDGSTS.E.BYPASS.128 [R207], desc[UR42][R8.64], P2 ;  /* 0x0000000008cf7fae */ /* 0x0007e20009101c6a */
[----:B----4-:R-:W-:Y:S02]  /*2dd0*/  SEL R11, RZ, 0x10, P5 ;  /* 0x00000010ff0b7807 */ /* 0x010fe40002800000 */
[-C--:B------:R-:W-:Y:S01]  /*2de0*/  ISETP.GE.AND P5, PT, R167, R176.reuse, PT ;  /* 0x000000b0a700720c */ /* 0x080fe20003fa6270 */
[----:B------:R4:W-:Y:S01]  /*2df0*/  LDGSTS.E.BYPASS.128 [R209], desc[UR42][R8.64], P2 ;  /* 0x0000000008d17fae */ /* 0x0009e20009101c6a */
[----:B-1----:R-:W-:Y:S01]  /*2e00*/  LEA R203, R156, UR8, 0x1 ;  /* 0x000000089ccb7c11 */ /* 0x002fe2000f8e08ff */
[----:B------:R-:W-:Y:S01]  /*2e10*/  ULEA UR8, UR7, UR44, 0xf ;  /* 0x0000002c07087291 */ /* 0x000fe2000f8e783f */
[----:B------:R-:W-:Y:S01]  /*2e20*/  SEL R11, R11, RZ, !P1 ;  /* 0x000000ff0b0b7207 */ /* 0x000fe20004800000 */
[----:B------:R1:W-:Y:S01]  /*2e30*/  LDGSTS.E.BYPASS.128 [R15], desc[UR42][R8.64], P2 ;  /* 0x00000000080f7fae */ /* 0x0003e20009101c6a */
[----:B------:R-:W-:Y:S02]  /*2e40*/  SEL R14, RZ, 0x10, P5 ;  /* 0x00000010ff0e7807 */ /* 0x000fe40002800000 */
[----:B------:R-:W-:Y:S01]  /*2e50*/  ISETP.GE.AND P5, PT, R168, R176, PT ;  /* 0x000000b0a800720c */ /* 0x000fe20003fa6270 */
[----:B------:R5:W-:Y:S01]  /*2e60*/  LDGSTS.E.BYPASS.128 [R17], desc[UR42][R8.64], P2 ;  /* 0x0000000008117fae */ /* 0x000be20009101c6a */
[----:B--2---:R-:W-:-:S02]  /*2e70*/  LEA R205, R161, UR8, 0x1 ;  /* 0x00000008a1cd7c11 */ /* 0x004fc4000f8e08ff */
[----:B---3--:R-:W-:Y:S01]  /*2e80*/  LEA R207, R162, UR8, 0x1 ;  /* 0x00000008a2cf7c11 */ /* 0x008fe2000f8e08ff */
[----:B------:R2:W-:Y:S01]  /*2e90*/  LDGSTS.E.BYPASS.128 [R173], desc[UR42][R8.64], P2 ;  /* 0x0000000008ad7fae */ /* 0x0005e20009101c6a */
[----:B----4-:R-:W-:-:S03]  /*2ea0*/  LEA R209, R163, UR8, 0x1 ;  /* 0x00000008a3d17c11 */ /* 0x010fc6000f8e08ff */
[----:B------:R3:W-:Y:S01]  /*2eb0*/  LDGSTS.E.BYPASS.128 [R201], desc[UR42][R8.64], P2 ;  /* 0x0000000008c97fae */ /* 0x0007e20009101c6a */
[----:B-1----:R-:W-:-:S03]  /*2ec0*/  SEL R15, R14, RZ, !P1 ;  /* 0x000000ff0e0f7207 */ /* 0x002fc60004800000 */
[----:B------:R-:W-:Y:S01]  /*2ed0*/  LDGSTS.E.BYPASS.128 [R203], desc[UR42][R8.64], P2 ;  /* 0x0000000008cb7fae */ /* 0x000fe20009101c6a */
[----:B-----5:R-:W-:Y:S02]  /*2ee0*/  LEA R17, R20, UR8, 0x1 ;  /* 0x0000000814117c11 */ /* 0x020fe4000f8e08ff */
[----:B------:R-:W-:Y:S01]  /*2ef0*/  ISETP.NE.U32.AND P2, PT, R10, RZ, PT ;  /* 0x000000ff0a00720c */ /* 0x000fe20003f45070 */
[----:B------:R-:W0:Y:S01]  /*2f00*/  LDGDEPBAR ;  /* 0x00000000000079af */ /* 0x000e220000000000 */
[----:B------:R-:W-:Y:S02]  /*2f10*/  IADD3 R10, P6, R175, R190, RZ ;  /* 0x000000beaf0a7210 */ /* 0x000fe40007fde0ff */
[----:B--2---:R-:W-:Y:S01]  /*2f20*/  LEA R173, R157, UR8, 0x1 ;  /* 0x000000089dad7c11 */ /* 0x004fe2000f8e08ff */
[----:B------:R1:W-:Y:S01]  /*2f30*/  LDGSTS.E.BYPASS.128 [R17], desc[UR42][R12.64], P4 ;  /* 0x000000000c117fae */ /* 0x0003e2000a101c6a */
[----:B------:R-:W-:Y:S01]  /*2f40*/  ISETP.NE.U32.AND P4, PT, R11, RZ, PT ;  /* 0x000000ff0b00720c */ /* 0x000fe20003f85070 */
[----:B------:R-:W-:Y:S01]  /*2f50*/  IMAD.X R11, R174, 0x1, R187, P6 ;  /* 0x00000001ae0b7824 */ /* 0x000fe200030e06bb */
[----:B------:R-:W-:-:S02]  /*2f60*/  IADD3 R14, P6, R175, R188, RZ ;  /* 0x000000bcaf0e7210 */ /* 0x000fc40007fde0ff */
[----:B---3--:R-:W-:Y:S02]  /*2f70*/  LEA R201, R159, UR8, 0x1 ;  /* 0x000000089fc97c11 */ /* 0x008fe4000f8e08ff */
[----:B------:R2:W-:Y:S01]  /*2f80*/  LDGSTS.E.BYPASS.128 [R173], desc[UR42][R10.64], P3 ;  /* 0x000000000aad7fae */ /* 0x0005e20009901c6a */
[----:B------:R-:W-:Y:S01]  /*2f90*/  ISETP.NE.U32.AND P3, PT, R15, RZ, PT ;  /* 0x000000ff0f00720c */ /* 0x000fe20003f65070 */
[----:B------:R-:W-:Y:S01]  /*2fa0*/  IMAD.X R15, R174, 0x1, R185, P6 ;  /* 0x00000001ae0f7824 */ /* 0x000fe200030e06b9 */
[-C--:B------:R-:W-:Y:S02]  /*2fb0*/  ISETP.GE.AND P6, PT, R4, R176.reuse, PT ;  /* 0x000000b00400720c */ /* 0x080fe40003fc6270 */
[----:B-1----:R-:W-:Y:S02]  /*2fc0*/  SEL R12, RZ, 0x10, P5 ;  /* 0x00000010ff0c7807 */ /* 0x002fe40002800000 */
[----:B------:R-:W-:Y:S02]  /*2fd0*/  LEA R13, R158, UR8, 0x1 ;  /* 0x000000089e0d7c11 */ /* 0x000fe4000f8e08ff */
[----:B------:R-:W-:Y:S01]  /*2fe0*/  ISETP.GE.AND P5, PT, R169, R176, PT ;  /* 0x000000b0a900720c */ /* 0x000fe20003fa6270 */
[----:B------:R-:W-:Y:S01]  /*2ff0*/  VIADD R176, R176, 0xffffff80 ;  /* 0xffffff80b0b07836 */ /* 0x000fe20000000000 */
[----:B------:R-:W-:Y:S01]  /*3000*/  SEL R12, R12, RZ, !P1 ;  /* 0x000000ff0c0c7207 */ /* 0x000fe20004800000 */
[----:B------:R1:W-:Y:S01]  /*3010*/  LDGSTS.E.BYPASS.128 [R13], desc[UR42][R14.64], P2 ;  /* 0x000000000e0d7fae */ /* 0x0003e20009101c6a */
[----:B--2---:R-:W-:-:S02]  /*3020*/  SEL R11, RZ, 0x10, P6 ;  /* 0x00000010ff0b7807 */ /* 0x004fc40003000000 */
[C---:B------:R-:W-:Y:S02]  /*3030*/  IADD3 R172, P6, R175.reuse, R186, RZ ;  /* 0x000000baafac7210 */ /* 0x040fe40007fde0ff */
[----:B------:R-:W-:Y:S02]  /*3040*/  SEL R16, RZ, 0x10, P5 ;  /* 0x00000010ff107807 */ /* 0x000fe40002800000 */
[----:B------:R-:W-:Y:S01]  /*3050*/  IADD3 R10, P2, R175, R184, RZ ;  /* 0x000000b8af0a7210 */ /* 0x000fe20007f5e0ff */
[----:B------:R-:W-:Y:S01]  /*3060*/  IMAD.X R173, R174, 0x1, R171, P6 ;  /* 0x00000001aead7824 */ /* 0x000fe200030e06ab */
[----:B------:R-:W-:Y:S02]  /*3070*/  SEL R11, R11, RZ, !P1 ;  /* 0x000000ff0b0b7207 */ /* 0x000fe40004800000 */
[----:B------:R-:W-:Y:S02]  /*3080*/  SEL R16, R16, RZ, !P1 ;  /* 0x000000ff10107207 */ /* 0x000fe40004800000 */
[----:B------:R-:W-:Y:S01]  /*3090*/  ISETP.NE.U32.AND P1, PT, R11, RZ, PT ;  /* 0x000000ff0b00720c */ /* 0x000fe20003f25070 */
[----:B------:R-:W-:Y:S01]  /*30a0*/  IMAD.X R11, R174, 0x1, R183, P2 ;  /* 0x00000001ae0b7824 */ /* 0x000fe200010e06b7 */
[----:B------:R-:W-:Y:S01]  /*30b0*/  LEA R203, R160, UR8, 0x1 ;  /* 0x00000008a0cb7c11 */ /* 0x000fe2000f8e08ff */
[----:B------:R2:W-:Y:S01]  /*30c0*/  LDGSTS.E.BYPASS.128 [R201], desc[UR42][R172.64], P4 ;  /* 0x00000000acc97fae */ /* 0x0005e2000a101c6a */
[----:B------:R-:W-:-:S02]  /*30d0*/  ISETP.NE.U32.AND P5, PT, R12, RZ, PT ;  /* 0x000000ff0c00720c */ /* 0x000fc40003fa5070 */
[----:B------:R-:W-:Y:S01]  /*30e0*/  ISETP.NE.U32.AND P6, PT, R16, RZ, PT ;  /* 0x000000ff1000720c */ /* 0x000fe20003fc5070 */
[----:B------:R3:W-:Y:S01]  /*30f0*/  LDGSTS.E.BYPASS.128 [R203], desc[UR42][R10.64], P3 ;  /* 0x000000000acb7fae */ /* 0x0007e20009901c6a */
[C---:B------:R-:W-:Y:S02]  /*3100*/  IADD3 R12, P4, R175.reuse, R182, RZ ;  /* 0x000000b6af0c7210 */ /* 0x040fe40007f9e0ff */
[C---:B-1----:R-:W-:Y:S02]  /*3110*/  IADD3 R14, P2, R175.reuse, R180, RZ ;  /* 0x000000b4af0e7210 */ /* 0x042fe40007f5e0ff */
[----:B------:R-:W-:Y:S01]  /*3120*/  IADD3 R16, P3, R175, R178, RZ ;  /* 0x000000b2af107210 */ /* 0x000fe20007f7e0ff */
[C---:B------:R-:W-:Y:S02]  /*3130*/  IMAD.X R13, R174.reuse, 0x1, R181, P4 ;  /* 0x00000001ae0d7824 */ /* 0x040fe400020e06b5 */
[----:B------:R-:W-:Y:S01]  /*3140*/  IMAD.X R15, R174, 0x1, R179, P2 ;  /* 0x00000001ae0f7824 */ /* 0x000fe200010e06b3 */
[----:B------:R-:W-:Y:S01]  /*3150*/  LEA R175, P2, R170, R175, 0x1 ;  /* 0x000000afaaaf7211 */ /* 0x000fe200078408ff */
[----:B------:R-:W-:Y:S01]  /*3160*/  IMAD.X R17, R174, 0x1, R177, P3 ;  /* 0x00000001ae117824 */ /* 0x000fe200018e06b1 */
[----:B------:R3:W-:Y:S01]  /*3170*/  LDGSTS.E.BYPASS.128 [R205], desc[UR42][R12.64], P5 ;  /* 0x000000000ccd7fae */ /* 0x0007e2000a901c6a */
[----:B--2---:R-:W-:-:S02]  /*3180*/  IADD3 R173, P3, R8, 0x100, RZ ;  /* 0x0000010008ad7810 */ /* 0x004fc40007f7e0ff */
[----:B------:R-:W-:Y:S01]  /*3190*/  IMAD.X R174, R174, 0x1, R211, P2 ;  /* 0x00000001aeae7824 */ /* 0x000fe200010e06d3 */
[----:B------:R3:W-:Y:S02]  /*31a0*/  LDGSTS.E.BYPASS.128 [R207], desc[UR42][R14.64], P6 ;  /* 0x000000000ecf7fae */ /* 0x0007e4000b101c6a */
[----:B------:R-:W-:Y:S02]  /*31b0*/  IMAD.X R200, RZ, RZ, R9, P3 ;  /* 0x000000ffffc87224 */ /* 0x000fe400018e0609 */
[----:B------:R3:W-:Y:S01]  /*31c0*/  LDGSTS.E.BYPASS.128 [R209], desc[UR42][R16.64], P1 ;  /* 0x0000000010d17fae */ /* 0x0007e20008901c6a */
[----:B------:R-:W-:-:S03]  /*31d0*/  ISETP.NE.AND P1, PT, R199, UR4, PT ;  /* 0x00000004c7007c0c */ /* 0x000fc6000bf25270 */
[----:B------:R-:W0:Y:S10]  /*31e0*/  LDGDEPBAR ;  /* 0x00000000000079af */ /* 0x000e340000000000 */
[----:B---3--:R-:W-:Y:S05]  /*31f0*/  @P1 BRA `(.L_x_1) ;  /* 0xffffffec00d01947 */ /* 0x008fea000383ffff */
.L_x_0:
[----:B------:R-:W-:Y:S02]  /*3200*/  WARPGROUP.DEPBAR.LE gsb0, 0x0 ;  /* 0x00008000000079c5 */ /* 0x000fe40000010000 */
[----:B------:R-:W-:-:S04]  /*3210*/  DEPBAR.LE SB0, 0x0 ;  /* 0x000080000000791a */ /* 0x000fc80000000000 */
[C---:B------:R-:W-:Y:S01]  /*3220*/  VIADD R8, R164.reuse, 0x400 ;  /* 0x00000400a4087836 */ /* 0x040fe20000000000 */
[C---:B------:R-:W-:Y:S01]  /*3230*/  LEA.HI R9, R164.reuse, UR5, RZ, 0x1d ;  /* 0x00000005a4097c11 */ /* 0x040fe2000f8fe8ff */
[----:B------:R-:W-:Y:S01]  /*3240*/  VIADD R14, R7, 0x3800 ;  /* 0x00003800070e7836 */ /* 0x000fe20000000000 */
[----:B------:R-:W-:Y:S02]  /*3250*/  F2FP.F16.F32.PACK_AB R40, R41, R40 ;  /* 0x000000282928723e */ /* 0x000fe400000000ff */
[----:B------:R-:W-:Y:S01]  /*3260*/  SHF.R.U32.HI R8, RZ, 0x3, R8 ;  /* 0x00000003ff087819 */ /* 0x000fe20000011608 */
[----:B------:R-:W-:Y:S01]  /*3270*/  IMAD R41, R164, 0x2, R9 ;  /* 0x00000002a4297824 */ /* 0x000fe200078e0209 */
[----:B------:R-:W-:Y:S01]  /*3280*/  F2FP.F16.F32.PACK_AB R88, R89, R88 ;  /* 0x000000585958723e */ /* 0x000fe200000000ff */
[----:B------:R-:W-:Y:S01]  /*3290*/  BAR.SYNC.DEFER_BLOCKING 0x0 ;  /* 0x0000000000007b1d */ /* 0x000fe20000010000 */
[C---:B------:R-:W-:Y:S02]  /*32a0*/  LOP3.LUT R10, R8.reuse, 0x1ffffffe, RZ, 0xc0, !PT ;  /* 0x1ffffffe080a7812 */ /* 0x040fe400078ec0ff */
[----:B------:R-:W-:-:S02]  /*32b0*/  LOP3.LUT R8, R8, 0x1ffffff0, RZ, 0xc0, !PT ;  /* 0x1ffffff008087812 */ /* 0x000fc400078ec0ff */
[----:B------:R-:W-:Y:S01]  /*32c0*/  F2FP.F16.F32.PACK_AB R42, R43, R42 ;  /* 0x0000002a2b2a723e */ /* 0x000fe200000000ff */
[----:B------:R-:W-:Y:S01]  /*32d0*/  VIADD R11, R10, UR5 ;  /* 0x000000050a0b7c36 */ /* 0x000fe20008000000 */
[----:B------:R-:W-:Y:S01]  /*32e0*/  F2FP.F16.F32.PACK_AB R90, R91, R90 ;  /* 0x0000005a5b5a723e */ /* 0x000fe200000000ff */
[----:B------:R-:W-:Y:S01]  /*32f0*/  VIADD R13, R8, UR5 ;  /* 0x00000005080d7c36 */ /* 0x000fe20008000000 */
[----:B------:R-:W-:Y:S01]  /*3300*/  F2FP.F16.F32.PACK_AB R92, R93, R92 ;  /* 0x0000005c5d5c723e */ /* 0x000fe200000000ff */
[C---:B------:R-:W-:Y:S01]  /*3310*/  IMAD R43, R164.reuse, 0x2, R11 ;  /* 0x00000002a42b7824 */ /* 0x040fe200078e020b */
[----:B------:R-:W-:Y:S01]  /*3320*/  F2FP.F16.F32.PACK_AB R94, R95, R94 ;  /* 0x0000005e5f5e723e */ /* 0x000fe200000000ff */
[----:B------:R-:W-:Y:S01]  /*3330*/  VIADD R11, R7, 0x2000 ;  /* 0x00002000070b7836 */ /* 0x000fe20000000000 */
[----:B------:R-:W-:Y:S01]  /*3340*/  F2FP.F16.F32.PACK_AB R96, R97, R96 ;  /* 0x000000606160723e */ /* 0x000fe200000000ff */
[----:B------:R-:W-:Y:S01]  /*3350*/  VIADD R10, R7, 0x1800 ;  /* 0x00001800070a7836 */ /* 0x000fe20000000000 */
[----:B------:R-:W-:Y:S01]  /*3360*/  F2FP.F16.F32.PACK_AB R44, R45, R44 ;  /* 0x0000002c2d2c723e */ /* 0x000fe200000000ff */
[----:B------:R-:W-:Y:S01]  /*3370*/  IMAD R45, R164, 0x2, R13 ;  /* 0x00000002a42d7824 */ /* 0x000fe200078e020d */
[----:B------:R-:W-:-:S02]  /*3380*/  F2FP.F16.F32.PACK_AB R98, R99, R98 ;  /* 0x000000626362723e */ /* 0x000fc400000000ff */
[----:B------:R-:W-:Y:S02]  /*3390*/  F2FP.F16.F32.PACK_AB R100, R101, R100 ;  /* 0x000000646564723e */ /* 0x000fe400000000ff */
[----:B------:R-:W-:Y:S02]  /*33a0*/  F2FP.F16.F32.PACK_AB R102, R103, R102 ;  /* 0x000000666766723e */ /* 0x000fe400000000ff */
[----:B------:R-:W-:Y:S01]  /*33b0*/  F2FP.F16.F32.PACK_AB R104, R105, R104 ;  /* 0x000000686968723e */ /* 0x000fe200000000ff */
[----:B------:R1:W-:Y:S01]  /*33c0*/  STS [R41], R88 ;  /* 0x0000005829007388 */ /* 0x0003e20000000800 */
[----:B------:R-:W-:Y:S02]  /*33d0*/  F2FP.F16.F32.PACK_AB R106, R107, R106 ;  /* 0x0000006a6b6a723e */ /* 0x000fe400000000ff */
[----:B------:R-:W-:Y:S01]  /*33e0*/  F2FP.F16.F32.PACK_AB R108, R109, R108 ;  /* 0x0000006c6d6c723e */ /* 0x000fe200000000ff */
[----:B------:R-:W-:Y:S01]  /*33f0*/  STS [R43+0x800], R90 ;  /* 0x0008005a2b007388 */ /* 0x000fe20000000800 */
[----:B------:R-:W-:-:S02]  /*3400*/  F2FP.F16.F32.PACK_AB R110, R111, R110 ;  /* 0x0000006e6f6e723e */ /* 0x000fc400000000ff */
[----:B------:R-:W-:Y:S01]  /*3410*/  F2FP.F16.F32.PACK_AB R112, R113, R112 ;  /* 0x000000707170723e */ /* 0x000fe200000000ff */
[----:B------:R-:W-:Y:S01]  /*3420*/  STS [R41+0x10], R92 ;  /* 0x0000105c29007388 */ /* 0x000fe20000000800 */
[----:B------:R-:W-:Y:S01]  /*3430*/  F2FP.F16.F32.PACK_AB R114, R115, R114 ;  /* 0x000000727372723e */ /* 0x000fe200000000ff */
[----:B-1----:R-:W1:Y:S01]  /*3440*/  LDC R88, c[0x0][0x238] ;  /* 0x00008e00ff587b82 */ /* 0x002e620000000800 */
[----:B------:R-:W-:Y:S01]  /*3450*/  F2FP.F16.F32.PACK_AB R116, R117, R116 ;  /* 0x000000747574723e */ /* 0x000fe200000000ff */
[----:B------:R-:W-:Y:S01]  /*3460*/  STS [R43+0x810], R94 ;  /* 0x0008105e2b007388 */ /* 0x000fe20000000800 */
[----:B------:R-:W-:Y:S02]  /*3470*/  F2FP.F16.F32.PACK_AB R118, R119, R118 ;  /* 0x000000767776723e */ /* 0x000fe400000000ff */
[----:B------:R-:W-:Y:S01]  /*3480*/  F2FP.F16.F32.PACK_AB R120, R121, R120 ;  /* 0x000000787978723e */ /* 0x000fe200000000ff */
[----:B------:R-:W-:Y:S01]  /*3490*/  STS [R41+0x20], R96 ;  /* 0x0000206029007388 */ /* 0x000fe20000000800 */
[----:B------:R-:W-:-:S02]  /*34a0*/  F2FP.F16.F32.PACK_AB R122, R123, R122 ;  /* 0x0000007a7b7a723e */ /* 0x000fc400000000ff */
[----:B------:R-:W-:Y:S01]  /*34b0*/  F2FP.F16.F32.PACK_AB R124, R125, R124 ;  /* 0x0000007c7d7c723e */ /* 0x000fe200000000ff */
[----:B------:R-:W-:Y:S01]  /*34c0*/  STS [R45+0x820], R98 ;  /* 0x000820622d007388 */ /* 0x000fe20000000800 */
[----:B------:R-:W-:Y:S02]  /*34d0*/  F2FP.F16.F32.PACK_AB R126, R127, R126 ;  /* 0x0000007e7f7e723e */ /* 0x000fe400000000ff */
        /* <DEDUP_REMOVED lines=18> */
[----:B------:R-:W-:Y:S01]  /*3600*/  LOP3.LUT R8, R7, 0x7f8, RZ, 0xc0, !PT ;  /* 0x000007f807087812 */ /* 0x000fe200078ec0ff */
[----:B------:R-:W-:Y:S01]  /*3610*/  STS [R41+0x60], R112 ;  /* 0x0000607029007388 */ /* 0x000fe20000000800 */
[----:B------:R-:W-:Y:S02]  /*3620*/  SHF.R.U32.HI R13, RZ, 0x3, R11 ;  /* 0x00000003ff0d7819 */ /* 0x000fe4000001160b */
[----:B------:R-:W-:Y:S01]  /*3630*/  SHF.R.U32.HI R12, RZ, 0x3, R10 ;  /* 0x00000003ff0c7819 */ /* 0x000fe2000001160a */
[----:B------:R-:W-:Y:S01]  /*3640*/  STS [R45+0x860], R114 ;  /* 0x000860722d007388 */ /* 0x000fe20000000800 */
[----:B------:R-:W-:-:S02]  /*3650*/  SHF.R.U32.HI R18, RZ, 0x3, R14 ;  /* 0x00000003ff127819 */ /* 0x000fc4000001160e */
[C---:B------:R-:W-:Y:S01]  /*3660*/  LOP3.LUT R10, R8.reuse, 0x800, RZ, 0xfc, !PT ;  /* 0x00000800080a7812 */ /* 0x040fe200078efcff */
[----:B------:R-:W-:Y:S01]  /*3670*/  STS [R41+0x70], R116 ;  /* 0x0000707429007388 */ /* 0x000fe20000000800 */
[C---:B------:R-:W-:Y:S02]  /*3680*/  LOP3.LUT R11, R8.reuse, 0x1000, RZ, 0xfc, !PT ;  /* 0x00001000080b7812 */ /* 0x040fe400078efcff */
[C---:B------:R-:W-:Y:S01]  /*3690*/  LOP3.LUT R14, R8.reuse, 0x2800, RZ, 0xfc, !PT ;  /* 0x00002800080e7812 */ /* 0x040fe200078efcff */
[----:B------:R-:W-:Y:S01]  /*36a0*/  STS [R45+0x870], R118 ;  /* 0x000870762d007388 */ /* 0x000fe20000000800 */
[----:B------:R-:W-:Y:S02]  /*36b0*/  LOP3.LUT R16, R8, 0x3000, RZ, 0xfc, !PT ;  /* 0x0000300008107812 */ /* 0x000fe400078efcff */
[----:B------:R-:W-:Y:S01]  /*36c0*/  LOP3.LUT R15, R13, 0x4f0, RZ, 0xc0, !PT ;  /* 0x000004f00d0f7812 */ /* 0x000fe200078ec0ff */
[----:B------:R-:W-:Y:S01]  /*36d0*/  STS [R41+0x80], R120 ;  /* 0x0000807829007388 */ /* 0x000fe20000000800 */
[----:B------:R-:W-:-:S02]  /*36e0*/  SHF.R.U32.HI R10, RZ, 0x3, R10 ;  /* 0x00000003ff0a7819 */ /* 0x000fc4000001160a */
[----:B------:R-:W-:Y:S01]  /*36f0*/  SHF.R.U32.HI R11, RZ, 0x3, R11 ;  /* 0x00000003ff0b7819 */ /* 0x000fe2000001160b */
[----:B------:R-:W-:Y:S01]  /*3700*/  STS [R45+0x880], R122 ;  /* 0x0008807a2d007388 */ /* 0x000fe20000000800 */
[----:B------:R-:W-:Y:S01]  /*3710*/  SHF.R.U32.HI R13, RZ, 0x3, R14 ;  /* 0x00000003ff0d7819 */ /* 0x000fe2000001160e */
[----:B------:R-:W-:Y:S01]  /*3720*/  VIADD R15, R15, UR5 ;  /* 0x000000050f0f7c36 */ /* 0x000fe20008000000 */
[----:B------:R-:W-:Y:S01]  /*3730*/  SHF.R.U32.HI R17, RZ, 0x3, R16 ;  /* 0x00000003ff117819 */ /* 0x000fe20000011610 */
[----:B------:R-:W-:Y:S01]  /*3740*/  STS [R41+0x90], R124 ;  /* 0x0000907c29007388 */ /* 0x000fe20000000800 */
[----:B------:R-:W-:Y:S02]  /*3750*/  LOP3.LUT R14, R12, 0x3f0, RZ, 0xc0, !PT ;  /* 0x000003f00c0e7812 */ /* 0x000fe400078ec0ff */
[----:B------:R-:W-:Y:S01]  /*3760*/  LOP3.LUT R20, R18, 0x7f0, RZ, 0xc0, !PT ;  /* 0x000007f012147812 */ /* 0x000fe200078ec0ff */
[----:B------:R-:W-:Y:S01]  /*3770*/  STS [R45+0x890], R126 ;  /* 0x0008907e2d007388 */ /* 0x000fe20000000800 */
[----:B------:R-:W-:Y:S01]  /*3780*/  LOP3.LUT R9, R0, 0xf0, RZ, 0xc0, !PT ;  /* 0x000000f000097812 */ /* 0x000fe200078ec0ff */
[----:B------:R-:W-:Y:S01]  /*3790*/  VIADD R14, R14, UR5 ;  /* 0x000000050e0e7c36 */ /* 0x000fe20008000000 */
        /* <DEDUP_REMOVED lines=8> */
[----:B------:R-:W-:Y:S01]  /*3820*/  F2FP.F16.F32.PACK_AB R56, R57, R56 ;  /* 0x000000383938723e */ /* 0x000fe200000000ff */
[----:B------:R-:W-:Y:S01]  /*3830*/  STS [R41+0xb0], R132 ;  /* 0x0000b08429007388 */ /* 0x000fe20000000800 */
[----:B------:R-:W-:Y:S01]  /*3840*/  VIADD R13, R12, UR5 ;  /* 0x000000050c0d7c36 */ /* 0x000fe20008000000 */
[----:B------:R-:W-:Y:S01]  /*3850*/  F2FP.F16.F32.PACK_AB R58, R59, R58 ;  /* 0x0000003a3b3a723e */ /* 0x000fe200000000ff */
[----:B------:R-:W-:Y:S01]  /*3860*/  VIADD R17, R16, UR5 ;  /* 0x0000000510117c36 */ /* 0x000fe20008000000 */
[----:B------:R-:W-:Y:S01]  /*3870*/  STS [R45+0x8b0], R134 ;  /* 0x0008b0862d007388 */ /* 0x000fe20000000800 */
[----:B------:R-:W-:Y:S01]  /*3880*/  VIADD R19, R18, UR5 ;  /* 0x0000000512137c36 */ /* 0x000fe20008000000 */
[----:B------:R-:W-:Y:S01]  /*3890*/  F2FP.F16.F32.PACK_AB R60, R61, R60 ;  /* 0x0000003c3d3c723e */ /* 0x000fe200000000ff */
[----:B------:R-:W-:Y:S01]  /*38a0*/  VIADD R20, R20, UR5 ;  /* 0x0000000514147c36 */ /* 0x000fe20008000000 */
[----:B------:R-:W-:Y:S01]  /*38b0*/  STS [R41+0xc0], R136 ;  /* 0x0000c08829007388 */ /* 0x000fe20000000800 */
[----:B------:R-:W-:Y:S01]  /*38c0*/  F2FP.F16.F32.PACK_AB R62, R63, R62 ;  /* 0x0000003e3f3e723e */ /* 0x000fe200000000ff */
[C---:B------:R-:W-:Y:S01]  /*38d0*/  IMAD R57, R8.reuse, 0x2, R9 ;  /* 0x0000000208397824 */ /* 0x040fe200078e0209 */
[----:B------:R-:W-:Y:S01]  /*38e0*/  F2FP.F16.F32.PACK_AB R64, R65, R64 ;  /* 0x000000404140723e */ /* 0x000fe200000000ff */
[----:B------:R-:W-:Y:S01]  /*38f0*/  STS [R45+0x8c0], R138 ;  /* 0x0008c08a2d007388 */ /* 0x000fe20000000800 */
[----:B------:R-:W-:Y:S01]  /*3900*/  F2FP.F16.F32.PACK_AB R66, R67, R66 ;  /* 0x000000424342723e */ /* 0x000fe200000000ff */
[C---:B------:R-:W-:Y:S01]  /*3910*/  IMAD R59, R8.reuse, 0x2, R11 ;  /* 0x00000002083b7824 */ /* 0x040fe200078e020b */
[----:B------:R-:W-:Y:S01]  /*3920*/  F2FP.F16.F32.PACK_AB R89, R25, R24 ;  /* 0x000000181959723e */ /* 0x000fe200000000ff */
[----:B------:R-:W-:Y:S01]  /*3930*/  STS [R41+0xd0], R140 ;  /* 0x0000d08c29007388 */ /* 0x000fe20000000800 */
[C---:B------:R-:W-:Y:S01]  /*3940*/  IMAD R61, R8.reuse, 0x2, R13 ;  /* 0x00000002083d7824 */ /* 0x040fe200078e020d */
[----:B------:R-:W-:Y:S01]  /*3950*/  F2FP.F16.F32.PACK_AB R91, R27, R26 ;  /* 0x0000001a1b5b723e */ /* 0x000fe200000000ff */
[C---:B------:R-:W-:Y:S01]  /*3960*/  IMAD R63, R8.reuse, 0x2, R15 ;  /* 0x00000002083f7824 */ /* 0x040fe200078e020f */
[----:B------:R-:W-:Y:S01]  /*3970*/  STS [R45+0x8d0], R142 ;  /* 0x0008d08e2d007388 */ /* 0x000fe20000000800 */
[C---:B------:R-:W-:Y:S01]  /*3980*/  IMAD R65, R8.reuse, 0x2, R17 ;  /* 0x0000000208417824 */ /* 0x040fe200078e0211 */
[----:B------:R-:W-:Y:S01]  /*3990*/  F2FP.F16.F32.PACK_AB R93, R29, R28 ;  /* 0x0000001c1d5d723e */ /* 0x000fe200000000ff */
[----:B------:R-:W-:Y:S01]  /*39a0*/  IMAD R67, R8, 0x2, R19 ;  /* 0x0000000208437824 */ /* 0x000fe200078e0213 */
[----:B------:R-:W-:Y:S01]  /*39b0*/  STS [R41+0xe0], R144 ;  /* 0x0000e09029007388 */ /* 0x000fe20000000800 */
[----:B------:R-:W-:Y:S01]  /*39c0*/  IMAD R105, R7, 0x2, R14 ;  /* 0x0000000207697824 */ /* 0x000fe200078e020e */
[----:B------:R-:W-:Y:S01]  /*39d0*/  F2FP.F16.F32.PACK_AB R95, R31, R30 ;  /* 0x0000001e1f5f723e */ /* 0x000fe200000000ff */
[----:B------:R-:W-:Y:S01]  /*39e0*/  IMAD R107, R7, 0x2, R20 ;  /* 0x00000002076b7824 */ /* 0x000fe200078e0214 */
        /* <DEDUP_REMOVED lines=9> */
[----:B------:R-:W-:Y:S01]  /*3a80*/  BAR.SYNC.DEFER_BLOCKING 0x0 ;  /* 0x0000000000007b1d */ /* 0x000fe20000010000 */
[----:B------:R-:W-:-:S02]  /*3a90*/  F2FP.F16.F32.PACK_AB R50, R51, R50 ;  /* 0x000000323332723e */ /* 0x000fc400000000ff */
[----:B------:R-:W-:Y:S02]  /*3aa0*/  F2FP.F16.F32.PACK_AB R52, R53, R52 ;  /* 0x000000343534723e */ /* 0x000fe400000000ff */
[----:B------:R-:W-:Y:S02]  /*3ab0*/  F2FP.F16.F32.PACK_AB R54, R55, R54 ;  /* 0x000000363736723e */ /* 0x000fe400000000ff */
[----:B------:R-:W-:Y:S02]  /*3ac0*/  F2FP.F16.F32.PACK_AB R68, R69, R68 ;  /* 0x000000444544723e */ /* 0x000fe400000000ff */
[----:B------:R-:W-:Y:S02]  /*3ad0*/  F2FP.F16.F32.PACK_AB R70, R71, R70 ;  /* 0x000000464746723e */ /* 0x000fe400000000ff */
[----:B------:R-:W-:Y:S02]  /*3ae0*/  F2FP.F16.F32.PACK_AB R72, R73, R72 ;  /* 0x000000484948723e */ /* 0x000fe400000000ff */
[----:B------:R-:W-:-:S02]  /*3af0*/  F2FP.F16.F32.PACK_AB R74, R75, R74 ;  /* 0x0000004a4b4a723e */ /* 0x000fc400000000ff */
[----:B------:R-:W-:Y:S02]  /*3b00*/  F2FP.F16.F32.PACK_AB R76, R77, R76 ;  /* 0x0000004c4d4c723e */ /* 0x000fe400000000ff */
[----:B------:R-:W-:Y:S02]  /*3b10*/  F2FP.F16.F32.PACK_AB R78, R79, R78 ;  /* 0x0000004e4f4e723e */ /* 0x000fe400000000ff */
[----:B------:R-:W-:Y:S02]  /*3b20*/  F2FP.F16.F32.PACK_AB R80, R81, R80 ;  /* 0x000000505150723e */ /* 0x000fe400000000ff */
[----:B------:R-:W-:Y:S02]  /*3b30*/  F2FP.F16.F32.PACK_AB R82, R83, R82 ;  /* 0x000000525352723e */ /* 0x000fe400000000ff */
[----:B------:R-:W-:Y:S01]  /*3b40*/  F2FP.F16.F32.PACK_AB R84, R85, R84 ;  /* 0x000000545554723e */ /* 0x000fe200000000ff */
[----:B------:R-:W2:Y:S01]  /*3b50*/  LDS.128 R36, [R57] ;  /* 0x0000000039247984 */ /* 0x000ea20000000c00 */
[----:B------:R-:W-:-:S03]  /*3b60*/  F2FP.F16.F32.PACK_AB R86, R87, R86 ;  /* 0x000000565756723e */ /* 0x000fc600000000ff */
[----:B------:R-:W3:Y:S04]  /*3b70*/  LDS.128 R32, [R59+0x1000] ;  /* 0x001000003b207984 */ /* 0x000ee80000000c00 */
[----:B------:R-:W4:Y:S04]  /*3b80*/  LDS.128 R28, [R61+0x2000] ;  /* 0x002000003d1c7984 */ /* 0x000f280000000c00 */
[----:B------:R-:W5:Y:S04]  /*3b90*/  LDS.128 R24, [R105+0x3000] ;  /* 0x0030000069187984 */ /* 0x000f680000000c00 */
[----:B------:R-:W1:Y:S04]  /*3ba0*/  LDS.128 R20, [R63+0x4000] ;  /* 0x004000003f147984 */ /* 0x000e680000000c00 */
[----:B------:R-:W1:Y:S04]  /*3bb0*/  LDS.128 R16, [R65+0x5000] ;  /* 0x0050000041107984 */ /* 0x000e680000000c00 */
[----:B------:R-:W1:Y:S04]  /*3bc0*/  LDS.128 R8, [R67+0x6000] ;  /* 0x0060000043087984 */ /* 0x000e680000000c00 */
[----:B------:R-:W1:Y:S01]  /*3bd0*/  LDS.128 R12, [R107+0x7000] ;  /* 0x007000006b0c7984 */ /* 0x000e620000000c00 */
[----:B------:R-:W-:Y:S06]  /*3be0*/  BAR.SYNC.DEFER_BLOCKING 0x0 ;  /* 0x0000000000007b1d */ /* 0x000fec0000010000 */
[----:B------:R-:W-:Y:S04]  /*3bf0*/  STS [R41], R89 ;  /* 0x0000005929007388 */ /* 0x000fe80000000800 */
[----:B------:R-:W-:Y:S04]  /*3c00*/  STS [R43+0x800], R91 ;  /* 0x0008005b2b007388 */ /* 0x000fe80000000800 */
[----:B------:R-:W-:Y:S04]  /*3c10*/  STS [R41+0x10], R93 ;  /* 0x0000105d29007388 */ /* 0x000fe80000000800 */
[----:B------:R-:W-:Y:S04]  /*3c20*/  STS [R43+0x810], R95 ;  /* 0x0008105f2b007388 */ /* 0x000fe80000000800 */
[----:B------:R-:W-:Y:S04]  /*3c30*/  STS [R41+0x20], R97 ;  /* 0x0000206129007388 */ /* 0x000fe80000000800 */
[----:B------:R-:W-:Y:S04]  /*3c40*/  STS [R45+0x820], R99 ;  /* 0x000820632d007388 */ /* 0x000fe80000000800 */
[----:B------:R-:W-:Y:S04]  /*3c50*/  STS [R41+0x30], R101 ;  /* 0x0000306529007388 */ /* 0x000fe80000000800 */
[----:B------:R-:W-:Y:S04]  /*3c60*/  STS [R45+0x830], R103 ;  /* 0x000830672d007388 */ /* 0x000fe80000000800 */
[----:B------:R-:W-:Y:S04]  /*3c70*/  STS [R41+0x40], R40 ;  /* 0x0000402829007388 */ /* 0x000fe80000000800 */
[----:B------:R1:W-:Y:S04]  /*3c80*/  STS [R45+0x840], R42 ;  /* 0x0008402a2d007388 */ /* 0x0003e80000000800 */
[----:B------:R-:W-:Y:S04]  /*3c90*/  STS [R41+0x50], R44 ;  /* 0x0000502c29007388 */ /* 0x000fe80000000800 */
[----:B------:R-:W-:Y:S01]  /*3ca0*/  STS [R45+0x850], R46 ;  /* 0x0008502e2d007388 */ /* 0x000fe20000000800 */
[----:B-1----:R-:W1:Y:S03]  /*3cb0*/  LDC.64 R42, c[0x0][0x220] ;  /* 0x00008800ff2a7b82 */ /* 0x002e660000000a00 */
[----:B------:R2:W-:Y:S04]  /*3cc0*/  STS [R41+0x60], R48 ;  /* 0x0000603029007388 */ /* 0x0005e80000000800 */
[----:B------:R-:W-:Y:S04]  /*3cd0*/  STS [R45+0x860], R50 ;  /* 0x000860322d007388 */ /* 0x000fe80000000800 */
[----:B------:R3:W-:Y:S01]  /*3ce0*/  STS [R41+0x70], R52 ;  /* 0x0000703429007388 */ /* 0x0007e20000000800 */
[----:B--2---:R-:W-:Y:S01]  /*3cf0*/  IMAD.SHL.U32 R48, R6, 0x100, RZ ;  /* 0x0000010006307824 */ /* 0x004fe200078e00ff */
[----:B------:R-:W-:-:S02]  /*3d00*/  PRMT R6, R5, 0x6540, R6 ;  /* 0x0000654005067816 */ /* 0x000fc40000000006 */
[----:B------:R-:W-:Y:S01]  /*3d10*/  STS [R45+0x870], R54 ;  /* 0x000870362d007388 */ /* 0x000fe20000000800 */
[--C-:B------:R-:W-:Y:S01]  /*3d20*/  IMAD.IADD R7, R3, 0x1, R48.reuse ;  /* 0x0000000103077824 */ /* 0x100fe200078e0230 */
[----:B------:R-:W-:Y:S02]  /*3d30*/  LEA.HI R53, R0, R48, RZ, 0x1c ;  /* 0x0000003000357211 */ /* 0x000fe400078fe0ff */
[----:B------:R-:W-:Y:S01]  /*3d40*/  STS [R41+0x80], R56 ;  /* 0x0000803829007388 */ /* 0x000fe20000000800 */
[--C-:B------:R-:W-:Y:S01]  /*3d50*/  LOP3.LUT R0, R48, 0x10, R5.reuse, 0xfe, !PT ;  /* 0x0000001030007812 */ /* 0x100fe200078efe05 */
[-C--:B------:R-:W-:Y:S01]  /*3d60*/  IMAD R55, R6, R88.reuse, RZ ;  /* 0x0000005806377224 */ /* 0x080fe200078e02ff */
[--C-:B------:R-:W-:Y:S01]  /*3d70*/  LOP3.LUT R3, R48, 0x20, R5.reuse, 0xfe, !PT ;  /* 0x0000002030037812 */ /* 0x100fe200078efe05 */
[----:B------:R-:W-:Y:S01]  /*3d80*/  STS [R45+0x880], R58 ;  /* 0x0008803a2d007388 */ /* 0x000fe20000000800 */
[----:B---3--:R-:W-:Y:S01]  /*3d90*/  IMAD.IADD R52, R4, 0x1, R48 ;  /* 0x0000000104347824 */ /* 0x008fe200078e0230 */
[C-C-:B------:R-:W-:Y:S01]  /*3da0*/  LOP3.LUT R44, R48.reuse, 0x40, R5.reuse, 0xfe, !PT ;  /* 0x00000040302c7812 */ /* 0x140fe200078efe05 */
[----:B------:R-:W-:Y:S01]  /*3db0*/  IMAD R47, R7, R88, RZ ;  /* 0x00000058072f7224 */ /* 0x000fe200078e02ff */
[----:B------:R-:W-:Y:S01]  /*3dc0*/  STS [R41+0x90], R60 ;  /* 0x0000903c29007388 */ /* 0x000fe20000000800 */
[----:B------:R-:W-:-:S02]  /*3dd0*/  LOP3.LUT R50, R48, 0x50, R5, 0xfe, !PT ;  /* 0x0000005030327812 */ /* 0x000fc400078efe05 */
[----:B------:R-:W-:Y:S01]  /*3de0*/  LOP3.LUT R51, R48, 0x60, R5, 0xfe, !PT ;  /* 0x0000006030337812 */ /* 0x000fe200078efe05 */
[----:B------:R-:W-:Y:S01]  /*3df0*/  STS [R45+0x890], R62 ;  /* 0x0008903e2d007388 */ /* 0x000fe20000000800 */
[----:B------:R-:W-:Y:S01]  /*3e00*/  ISETP.LT.AND P4, PT, R6, 0x1, !P0 ;  /* 0x000000010600780c */ /* 0x000fe20004781270 */
[----:B-1----:R-:W-:Y:S01]  /*3e10*/  IMAD.WIDE R4, R55, 0x2, R42 ;  /* 0x0000000237047825 */ /* 0x002fe200078e022a */
[C---:B------:R-:W-:Y:S01]  /*3e20*/  ISETP.LT.AND P6, PT, R3.reuse, 0x1, !P0 ;  /* 0x000000010300780c */ /* 0x040fe200047c1270 */
[----:B------:R-:W-:Y:S01]  /*3e30*/  STS [R41+0xa0], R64 ;  /* 0x0000a04029007388 */ /* 0x000fe20000000800 */
[----:B------:R-:W-:Y:S01]  /*3e40*/  ISETP.LT.AND P5, PT, R0, 0x1, !P0 ;  /* 0x000000010000780c */ /* 0x000fe200047a1270 */
[-C--:B------:R-:W-:Y:S01]  /*3e50*/  IMAD R3, R3, R88.reuse, RZ ;  /* 0x0000005803037224 */ /* 0x080fe200078e02ff */
[----:B------:R-:W-:Y:S01]  /*3e60*/  ISETP.LT.AND P3, PT, R7, 0x1, !P0 ;  /* 0x000000010700780c */ /* 0x000fe20004761270 */
[----:B------:R-:W-:Y:S01]  /*3e70*/  STS [R45+0x8a0], R66 ;  /* 0x0008a0422d007388 */ /* 0x000fe20000000800 */
[----:B------:R-:W-:Y:S01]  /*3e80*/  ISETP.LT.AND P2, PT, R44, 0x1, !P0 ;  /* 0x000000012c00780c */ /* 0x000fe20004741270 */
[----:B------:R-:W-:Y:S01]  /*3e90*/  IMAD R55, R88, 0x80, R55 ;  /* 0x0000008058377824 */ /* 0x000fe200078e0237 */
[----:B------:R-:W-:Y:S01]  /*3ea0*/  ISETP.LT.AND P1, PT, R48, RZ, !P0 ;  /* 0x000000ff3000720c */ /* 0x000fe20004721270 */
        /* <DEDUP_REMOVED lines=9> */
[----:B------:R2:W-:Y:S01]  /*3f40*/  STS [R45+0x8f0], R86 ;  /* 0x0008f0562d007388 */ /* 0x0005e20000000800 */
[----:B------:R-:W-:Y:S01]  /*3f50*/  BAR.SYNC.DEFER_BLOCKING 0x0 ;  /* 0x0000000000007b1d */ /* 0x000fe20000010000 */
[----:B-1----:R-:W-:-:S02]  /*3f60*/  IMAD R41, R0, R88, RZ ;  /* 0x0000005800297224 */ /* 0x002fc400078e02ff */
[----:B------:R-:W-:Y:S02]  /*3f70*/  VIADD R0, R53, 0xb0 ;  /* 0x000000b035007836 */ /* 0x000fe40000000000 */
[----:B------:R-:W-:-:S04]  /*3f80*/  IMAD.WIDE R6, R41, 0x2, R42 ;  /* 0x0000000229067825 */ /* 0x000fc800078e022a */
[----:B------:R-:W-:-:S04]  /*3f90*/  IMAD.WIDE R40, R3, 0x2, R42 ;  /* 0x0000000203287825 */ /* 0x000fc800078e022a */
[----:B------:R-:W-:Y:S02]  /*3fa0*/  IMAD R3, R44, R88, RZ ;  /* 0x000000582c037224 */ /* 0x000fe400078e02ff */
[----:B--2---:R-:W-:-:S04]  /*3fb0*/  IMAD.WIDE R44, R2, 0x2, R4 ;  /* 0x00000002022c7825 */ /* 0x004fc800078e0204 */
[----:B------:R-:W-:-:S04]  /*3fc0*/  IMAD.WIDE R4, R47, 0x2, R42 ;  /* 0x000000022f047825 */ /* 0x000fc800078e022a */
[----:B------:R-:W-:Y:S01]  /*3fd0*/  IMAD.WIDE R46, R2, 0x2, R6 ;  /* 0x00000002022e7825 */ /* 0x000fe200078e0206 */
[----:B------:R-:W1:Y:S03]  /*3fe0*/  LDS.128 R68, [R57] ;  /* 0x0000000039447984 */ /* 0x000e660000000c00 */
[----:B------:R-:W-:Y:S01]  /*3ff0*/  IMAD.WIDE R6, R3, 0x2, R42 ;  /* 0x0000000203067825 */ /* 0x000fe200078e022a */
[----:B------:R-:W-:Y:S01]  /*4000*/  @P4 STG.E.128 desc[UR42][R44.64], R36 ;  /* 0x000000242c004986 */ /* 0x000fe2000c101d2a */
[----:B------:R-:W-:Y:S02]  /*4010*/  ISETP.LT.AND P4, PT, R50, 0x1, !P0 ;  /* 0x000000013200780c */ /* 0x000fe40004781270 */
[C---:B------:R-:W-:Y:S01]  /*4020*/  IMAD.WIDE R40, R2.reuse, 0x2, R40 ;  /* 0x0000000202287825 */ /* 0x040fe200078e0228 */
[----:B------:R-:W2:Y:S03]  /*4030*/  LDS.128 R72, [R59+0x1000] ;  /* 0x001000003b487984 */ /* 0x000ea60000000c00 */
[C---:B------:R-:W-:Y:S01]  /*4040*/  IMAD.WIDE R48, R2.reuse, 0x2, R4 ;  /* 0x0000000202307825 */ /* 0x040fe200078e0204 */
[----:B------:R-:W-:Y:S03]  /*4050*/  @P5 STG.E.128 desc[UR42][R46.64], R32 ;  /* 0x000000202e005986 */ /* 0x000fe6000c101d2a */
[----:B------:R-:W-:Y:S01]  /*4060*/  IMAD.WIDE R6, R2, 0x2, R6 ;  /* 0x0000000202067825 */ /* 0x000fe200078e0206 */
[----:B------:R-:W3:Y:S03]  /*4070*/  LDS.128 R36, [R61+0x2000] ;  /* 0x002000003d247984 */ /* 0x000ee60000000c00 */
[----:B------:R-:W-:Y:S01]  /*4080*/  IMAD R5, R50, R88, RZ ;  /* 0x0000005832057224 */ /* 0x000fe200078e02ff */
[----:B------:R-:W1:Y:S01]  /*4090*/  LDS.128 R44, [R105+0x3000] ;  /* 0x00300000692c7984 */ /* 0x000e620000000c00 */
[----:B------:R-:W-:-:S02]  /*40a0*/  IMAD R3, R88, 0x10, R55 ;  /* 0x0000001058037824 */ /* 0x000fc400078e0237 */
[----:B------:R-:W-:Y:S01]  /*40b0*/  IMAD.WIDE R4, R5, 0x2, R42 ;  /* 0x0000000205047825 */ /* 0x000fe200078e022a */
[----:B------:R-:W1:Y:S04]  /*40c0*/  LDS.128 R76, [R63+0x4000] ;  /* 0x004000003f4c7984 */ /* 0x000e680000000c00 */
[----:B------:R-:W1:Y:S04]  /*40d0*/  LDS.128 R80, [R65+0x5000] ;  /* 0x0050000041507984 */ /* 0x000e680000000c00 */
[----:B------:R-:W1:Y:S04]  /*40e0*/  LDS.128 R84, [R67+0x6000] ;  /* 0x0060000043547984 */ /* 0x000e680000000c00 */
[----:B----4-:R4:W-:Y:S04]  /*40f0*/  @P6 STG.E.128 desc[UR42][R40.64], R28 ;  /* 0x0000001c28006986 */ /* 0x0109e8000c101d2a */
[----:B-----5:R-:W-:Y:S04]  /*4100*/  @P3 STG.E.128 desc[UR42][R48.64], R24 ;  /* 0x0000001830003986 */ /* 0x020fe8000c101d2a */
[----:B------:R5:W-:Y:S01]  /*4110*/  @P2 STG.E.128 desc[UR42][R6.64], R20 ;  /* 0x0000001406002986 */ /* 0x000be2000c101d2a */
[C---:B------:R-:W-:Y:S01]  /*4120*/  ISETP.LT.AND P2, PT, R51.reuse, 0x1, !P0 ;  /* 0x000000013300780c */ /* 0x040fe20004741270 */
[----:B------:R-:W-:Y:S01]  /*4130*/  IMAD R51, R51, R88, RZ ;  /* 0x0000005833337224 */ /* 0x000fe200078e02ff */
[----:B------:R-:W-:Y:S01]  /*4140*/  ISETP.LT.AND P0, PT, R52, 0x1, !P0 ;  /* 0x000000013400780c */ /* 0x000fe20004701270 */
[----:B----4-:R-:W-:-:S04]  /*4150*/  IMAD R29, R88, 0x10, R3 ;  /* 0x00000010581d7824 */ /* 0x010fc800078e0203 */
[----:B------:R-:W-:Y:S02]  /*4160*/  IMAD R31, R88, 0x20, R29 ;  /* 0x00000020581f7824 */ /* 0x000fe400078e021d */
[----:B-----5:R-:W-:-:S04]  /*4170*/  IMAD.WIDE R22, R2, 0x2, R4 ;  /* 0x0000000202167825 */ /* 0x020fc800078e0204 */
[----:B------:R-:W-:Y:S01]  /*4180*/  IMAD R7, R52, R88, RZ ;  /* 0x0000005834077224 */ /* 0x000fe200078e02ff */
[----:B------:R4:W-:Y:S01]  /*4190*/  @P4 STG.E.128 desc[UR42][R22.64], R16 ;  /* 0x0000001016004986 */ /* 0x0009e2000c101d2a */
[----:B------:R-:W-:-:S04]  /*41a0*/  IMAD.WIDE R4, R51, 0x2, R42 ;  /* 0x0000000233047825 */ /* 0x000fc800078e022a */
[----:B------:R-:W-:-:S04]  /*41b0*/  IMAD.WIDE R6, R7, 0x2, R42 ;  /* 0x0000000207067825 */ /* 0x000fc800078e022a */
[----:B------:R-:W-:-:S04]  /*41c0*/  IMAD.WIDE R24, R2, 0x2, R4 ;  /* 0x0000000202187825 */ /* 0x000fc800078e0204 */
[----:B------:R-:W-:Y:S01]  /*41d0*/  IMAD.WIDE R4, R3, 0x2, R42 ;  /* 0x0000000203047825 */ /* 0x000fe200078e022a */
[----:B------:R5:W-:Y:S03]  /*41e0*/  @P2 STG.E.128 desc[UR42][R24.64], R8 ;  /* 0x0000000818002986 */ /* 0x000be6000c101d2a */
[----:B------:R-:W-:-:S04]  /*41f0*/  IMAD.WIDE R26, R2, 0x2, R6 ;  /* 0x00000002021a7825 */ /* 0x000fc800078e0206 */
[----:B------:R-:W-:Y:S01]  /*4200*/  IMAD R3, R88, 0x10, R31 ;  /* 0x0000001058037824 */ /* 0x000fe200078e021f */
[----:B------:R1:W-:Y:S01]  /*4210*/  @P0 STG.E.128 desc[UR42][R26.64], R12 ;  /* 0x0000000c1a000986 */ /* 0x0003e2000c101d2a */
[----:B------:R-:W-:Y:S02]  /*4220*/  IMAD R7, R0, R88, RZ ;  /* 0x0000005800077224 */ /* 0x000fe400078e02ff */
[----:B------:R-:W-:-:S04]  /*4230*/  IMAD.WIDE R20, R55, 0x2, R42 ;  /* 0x0000000237147825 */ /* 0x000fc800078e022a */
[----:B----4-:R-:W-:-:S04]  /*4240*/  IMAD.WIDE R22, R2, 0x2, R4 ;  /* 0x0000000202167825 */ /* 0x010fc800078e0204 */
[----:B------:R-:W-:Y:S02]  /*4250*/  IMAD R33, R88, 0x10, R3 ;  /* 0x0000001058217824 */ /* 0x000fe400078e0203 */
[----:B------:R-:W-:-:S04]  /*4260*/  IMAD.WIDE R4, R29, 0x2, R42 ;  /* 0x000000021d047825 */ /* 0x000fc800078e022a */
[----:B------:R-:W-:-:S04]  /*4270*/  IMAD.WIDE R6, R7, 0x2, R42 ;  /* 0x0000000207067825 */ /* 0x000fc800078e022a */
[----:B------:R-:W-:-:S04]  /*4280*/  IMAD.WIDE R16, R31, 0x2, R42 ;  /* 0x000000021f107825 */ /* 0x000fc800078e022a */
[----:B------:R-:W-:-:S04]  /*4290*/  IMAD.WIDE R18, R3, 0x2, R42 ;  /* 0x0000000203127825 */ /* 0x000fc800078e022a */
[----:B------:R-:W-:-:S04]  /*42a0*/  IMAD.WIDE R20, R2, 0x2, R20 ;  /* 0x0000000202147825 */ /* 0x000fc800078e0214 */
[----:B-----5:R-:W-:Y:S01]  /*42b0*/  IMAD.WIDE R8, R33, 0x2, R42 ;  /* 0x0000000221087825 */ /* 0x020fe200078e022a */
[----:B-1----:R1:W-:Y:S03]  /*42c0*/  @P1 STG.E.128 desc[UR42][R20.64], R68 ;  /* 0x0000004414001986 */ /* 0x0023e6000c101d2a */
[C---:B------:R-:W-:Y:S01]  /*42d0*/  IMAD.WIDE R4, R2.reuse, 0x2, R4 ;  /* 0x0000000202047825 */ /* 0x040fe200078e0204 */
[----:B--2---:R1:W-:Y:S03]  /*42e0*/  @P1 STG.E.128 desc[UR42][R22.64], R72 ;  /* 0x0000004816001986 */ /* 0x0043e6000c101d2a */
[C---:B------:R-:W-:Y:S01]  /*42f0*/  IMAD.WIDE R6, R2.reuse, 0x2, R6 ;  /* 0x0000000202067825 */ /* 0x040fe200078e0206 */
[----:B---3--:R1:W-:Y:S03]  /*4300*/  @P1 STG.E.128 desc[UR42][R4.64], R36 ;  /* 0x0000002404001986 */ /* 0x0083e6000c101d2a */
[C---:B------:R-:W-:Y:S01]  /*4310*/  IMAD.WIDE R16, R2.reuse, 0x2, R16 ;  /* 0x0000000202107825 */ /* 0x040fe200078e0210 */
[----:B------:R1:W-:Y:S03]  /*4320*/  @P1 STG.E.128 desc[UR42][R6.64], R44 ;  /* 0x0000002c06001986 */ /* 0x0003e6000c101d2a */
[C---:B------:R-:W-:Y:S01]  /*4330*/  IMAD.WIDE R18, R2.reuse, 0x2, R18 ;  /* 0x0000000202127825 */ /* 0x040fe200078e0212 */
[----:B------:R1:W-:Y:S03]  /*4340*/  @P1 STG.E.128 desc[UR42][R16.64], R76 ;  /* 0x0000004c10001986 */ /* 0x0003e6000c101d2a */
[----:B------:R-:W-:Y:S01]  /*4350*/  IMAD.WIDE R8, R2, 0x2, R8 ;  /* 0x0000000202087825 */ /* 0x000fe200078e0208 */
[----:B------:R1:W-:Y:S04]  /*4360*/  @P1 STG.E.128 desc[UR42][R18.64], R80 ;  /* 0x0000005012001986 */ /* 0x0003e8000c101d2a */
[----:B------:R1:W-:Y:S01]  /*4370*/  @P1 STG.E.128 desc[UR42][R8.64], R84 ;  /* 0x0000005408001986 */ /* 0x0003e2000c101d2a */
[----:B------:R-:W-:Y:S05]  /*4380*/  @!P1 EXIT ;  /* 0x000000000000994d */ /* 0x000fea0003800000 */
[----:B-1----:R-:W1:Y:S01]  /*4390*/  LDS.128 R8, [R107+0x7000] ;  /* 0x007000006b087984 */ /* 0x002e620000000c00 */
[----:B------:R-:W-:-:S04]  /*43a0*/  VIADD R53, R53, 0xf0 ;  /* 0x000000f035357836 */ /* 0x000fc80000000000 */
[----:B------:R-:W-:-:S04]  /*43b0*/  IMAD R5, R53, R88, RZ ;  /* 0x0000005835057224 */ /* 0x000fc800078e02ff */
[----:B------:R-:W-:-:S04]  /*43c0*/  IMAD.WIDE R4, R5, 0x2, R42 ;  /* 0x0000000205047825 */ /* 0x000fc800078e022a */
[----:B------:R-:W-:-:S05]  /*43d0*/  IMAD.WIDE R4, R2, 0x2, R4 ;  /* 0x0000000202047825 */ /* 0x000fca00078e0204 */
[----:B-1----:R-:W-:Y:S01]  /*43e0*/  STG.E.128 desc[UR42][R4.64], R8 ;  /* 0x0000000804007986 */ /* 0x002fe2000c101d2a */
[----:B------:R-:W-:Y:S05]  /*43f0*/  EXIT ;  /* 0x000000000000794d */ /* 0x000fea0003800000 */
.L_x_2:
[----:B------:R-:W-:-:S00]  /*4400*/  BRA `(.L_x_2) ;  /* 0xfffffffc00fc7947 */ /* 0x000fc0000383ffff */
[----:B------:R-:W-:-:S00]  /*4410*/  NOP ;  /* 0x0000000000007918 */ /* 0x000fc00000000000 */
        /* <DEDUP_REMOVED lines=14> */
.L_x_3:


//--------------------- .nv.shared.matmul_kernel  --------------------------
	.section	.nv.shared.matmul_kernel,"aw",@nobits
	.sectionflags	@""
	.align	16
	.zero		1024


//--------------------- .nv.shared.reserved.0     --------------------------
	.section	.nv.shared.reserved.0,"aw",@nobits
	.weak		__nv_reservedSMEM_offset_0_alias
	.size		__nv_reservedSMEM_offset_0_alias, 0, 0
	.other		__nv_reservedSMEM_offset_0_alias,@"STO_CUDA_RESERVED_SHARED STV_DEFAULT"
__nv_reservedSMEM_offset_0_alias:
	.zero		0


//--------------------- .nv.constant0.matmul_kernel --------------------------
	.section	.nv.constant0.matmul_kernel,"a",@progbits
	.sectionflags	@""
	.align	4
.nv.constant0.matmul_kernel:
	.zero		584


//--------------------- SYMBOLS --------------------------

	.type		.nv.reservedSmem.offset0,@object
	.size		.nv.reservedSmem.offset0,0x4
